//
// Generated by NVIDIA NVVM Compiler
//
// Compiler Build ID: CL-36424714
// Cuda compilation tools, release 13.0, V13.0.88
// Based on NVVM 20.0.0
//

.version 9.0
.target sm_100
.address_size 64

	// .globl	_Z11get_min_maxPKfPfS1_mm
.extern .func  (.param .b32 func_retval0) vprintf
(
	.param .b64 vprintf_param_0,
	.param .b64 vprintf_param_1
)
;
// _ZZ11get_min_maxPKfPfS1_mmE9sharedMax has been demoted
// _ZZ11get_min_maxPKfPfS1_mmE9sharedMin has been demoted
// _ZZ15get_min_max_auxPfS_mE9sharedMax has been demoted
// _ZZ15get_min_max_auxPfS_mE9sharedMin has been demoted
// _ZZ14exclusive_scanPjS_mmmE10temp_array has been demoted
.global .align 1 .b8 $str[19] = {104, 105, 115, 116, 111, 103, 114, 97, 109, 32, 118, 97, 108, 117, 101, 115, 32, 10};
.global .align 1 .b8 $str$1[18] = {66, 105, 110, 32, 37, 100, 32, 118, 97, 108, 117, 101, 32, 37, 100, 32, 10};
.global .align 1 .b8 $str$2[15] = {115, 117, 109, 116, 111, 116, 108, 97, 32, 37, 100, 32, 32, 10};
.global .align 1 .b8 $str$3[9] = {66, 105, 110, 32, 37, 100, 32, 10};
.global .align 1 .b8 $str$4[19] = {65, 99, 99, 117, 109, 117, 108, 97, 116, 101, 100, 32, 99, 100, 102, 58, 32, 10};
.global .align 1 .b8 $str$5[33] = {105, 58, 32, 37, 100, 44, 32, 104, 105, 115, 116, 118, 97, 108, 117, 101, 58, 32, 37, 100, 44, 32, 99, 100, 102, 32, 58, 32, 37, 100, 32, 10};

.visible .entry _Z11get_min_maxPKfPfS1_mm(
	.param .u64 .ptr .align 1 _Z11get_min_maxPKfPfS1_mm_param_0,
	.param .u64 .ptr .align 1 _Z11get_min_maxPKfPfS1_mm_param_1,
	.param .u64 .ptr .align 1 _Z11get_min_maxPKfPfS1_mm_param_2,
	.param .u64 _Z11get_min_maxPKfPfS1_mm_param_3,
	.param .u64 _Z11get_min_maxPKfPfS1_mm_param_4
)
{
	.reg .pred 	%p<10>;
	.reg .b32 	%r<33>;
	.reg .b32 	%f<14>;
	.reg .b64 	%rd<17>;
	// demoted variable
	.shared .align 4 .b8 _ZZ11get_min_maxPKfPfS1_mmE9sharedMax[4096];
	// demoted variable
	.shared .align 4 .b8 _ZZ11get_min_maxPKfPfS1_mmE9sharedMin[4096];
	ld.param.u64 	%rd1, [_Z11get_min_maxPKfPfS1_mm_param_0];
	ld.param.u64 	%rd2, [_Z11get_min_maxPKfPfS1_mm_param_1];
	ld.param.u64 	%rd3, [_Z11get_min_maxPKfPfS1_mm_param_2];
	ld.param.u64 	%rd5, [_Z11get_min_maxPKfPfS1_mm_param_3];
	ld.param.u64 	%rd4, [_Z11get_min_maxPKfPfS1_mm_param_4];
	mov.u32 	%r1, %ctaid.x;
	mov.u32 	%r2, %ntid.x;
	mov.u32 	%r14, %tid.x;
	mad.lo.s32 	%r3, %r1, %r2, %r14;
	mov.u32 	%r4, %ctaid.y;
	mov.u32 	%r5, %ntid.y;
	mov.u32 	%r15, %tid.y;
	mad.lo.s32 	%r16, %r4, %r5, %r15;
	mad.lo.s32 	%r7, %r15, %r2, %r14;
	cvt.s64.s32 	%rd7, %r3;
	setp.gt.u64 	%p1, %rd4, %rd7;
	cvt.u64.u32 	%rd8, %r16;
	setp.gt.u64 	%p2, %rd5, %rd8;
	and.pred  	%p3, %p1, %p2;
	@%p3 bra 	$L__BB0_2;
	shl.b32 	%r25, %r7, 2;
	mov.u32 	%r26, _ZZ11get_min_maxPKfPfS1_mmE9sharedMax;
	add.s32 	%r27, %r26, %r25;
	mov.b32 	%r28, 0;
	st.shared.u32 	[%r27], %r28;
	mov.u32 	%r29, _ZZ11get_min_maxPKfPfS1_mmE9sharedMin;
	add.s32 	%r30, %r29, %r25;
	mov.b32 	%r31, 2139095040;
	st.shared.u32 	[%r30], %r31;
	bra.uni 	$L__BB0_11;
$L__BB0_2:
	cvta.to.global.u64 	%rd9, %rd1;
	cvt.u32.u64 	%r17, %rd4;
	mad.lo.s32 	%r18, %r16, %r17, %r3;
	mul.wide.s32 	%rd10, %r18, 4;
	add.s64 	%rd11, %rd9, %rd10;
	ld.global.f32 	%f3, [%rd11];
	shl.b32 	%r19, %r7, 2;
	mov.u32 	%r20, _ZZ11get_min_maxPKfPfS1_mmE9sharedMax;
	add.s32 	%r8, %r20, %r19;
	st.shared.f32 	[%r8], %f3;
	mov.u32 	%r21, _ZZ11get_min_maxPKfPfS1_mmE9sharedMin;
	add.s32 	%r9, %r21, %r19;
	st.shared.f32 	[%r9], %f3;
	bar.sync 	0;
	mul.lo.s32 	%r32, %r2, %r5;
	setp.lt.u32 	%p4, %r32, 2;
	@%p4 bra 	$L__BB0_9;
$L__BB0_3:
	mov.u32 	%r11, %r32;
	shr.u32 	%r32, %r11, 1;
	setp.ge.u32 	%p5, %r7, %r32;
	@%p5 bra 	$L__BB0_8;
	ld.shared.f32 	%f4, [%r8];
	shl.b32 	%r13, %r32, 2;
	add.s32 	%r22, %r8, %r13;
	ld.shared.f32 	%f1, [%r22];
	setp.geu.f32 	%p6, %f4, %f1;
	@%p6 bra 	$L__BB0_6;
	st.shared.f32 	[%r8], %f1;
$L__BB0_6:
	ld.shared.f32 	%f5, [%r9];
	add.s32 	%r23, %r9, %r13;
	ld.shared.f32 	%f2, [%r23];
	setp.leu.f32 	%p7, %f5, %f2;
	@%p7 bra 	$L__BB0_8;
	st.shared.f32 	[%r9], %f2;
$L__BB0_8:
	bar.sync 	0;
	setp.gt.u32 	%p8, %r11, 3;
	@%p8 bra 	$L__BB0_3;
$L__BB0_9:
	setp.ne.s32 	%p9, %r7, 0;
	@%p9 bra 	$L__BB0_11;
	cvt.rn.f32.u32 	%f6, %r4;
	cvt.rn.f32.u64 	%f7, %rd4;
	mul.f32 	%f8, %f7, 0f3D000000;
	cvt.rpi.f32.f32 	%f9, %f8;
	cvt.rn.f32.u32 	%f10, %r1;
	fma.rn.f32 	%f11, %f9, %f6, %f10;
	cvt.rzi.u32.f32 	%r24, %f11;
	ld.shared.f32 	%f12, [_ZZ11get_min_maxPKfPfS1_mmE9sharedMax];
	cvta.to.global.u64 	%rd12, %rd3;
	mul.wide.u32 	%rd13, %r24, 4;
	add.s64 	%rd14, %rd12, %rd13;
	st.global.f32 	[%rd14], %f12;
	ld.shared.f32 	%f13, [_ZZ11get_min_maxPKfPfS1_mmE9sharedMin];
	cvta.to.global.u64 	%rd15, %rd2;
	add.s64 	%rd16, %rd15, %rd13;
	st.global.f32 	[%rd16], %f13;
$L__BB0_11:
	ret;

}
	// .globl	_Z15get_min_max_auxPfS_m
.visible .entry _Z15get_min_max_auxPfS_m(
	.param .u64 .ptr .align 1 _Z15get_min_max_auxPfS_m_param_0,
	.param .u64 .ptr .align 1 _Z15get_min_max_auxPfS_m_param_1,
	.param .u64 _Z15get_min_max_auxPfS_m_param_2
)
{
	.reg .pred 	%p<8>;
	.reg .b32 	%r<31>;
	.reg .b32 	%f<15>;
	.reg .b64 	%rd<13>;
	// demoted variable
	.shared .align 4 .b8 _ZZ15get_min_max_auxPfS_mE9sharedMax[4096];
	// demoted variable
	.shared .align 4 .b8 _ZZ15get_min_max_auxPfS_mE9sharedMin[4096];
	ld.param.u64 	%rd5, [_Z15get_min_max_auxPfS_m_param_0];
	ld.param.u64 	%rd6, [_Z15get_min_max_auxPfS_m_param_1];
	ld.param.u64 	%rd4, [_Z15get_min_max_auxPfS_m_param_2];
	cvta.to.global.u64 	%rd1, %rd5;
	cvta.to.global.u64 	%rd2, %rd6;
	mov.u32 	%r1, %ctaid.x;
	mov.u32 	%r2, %ntid.x;
	mov.u32 	%r12, %tid.x;
	mov.u32 	%r3, %ctaid.y;
	mov.u32 	%r4, %ntid.y;
	mov.u32 	%r13, %tid.y;
	add.s32 	%r14, %r3, %r12;
	mad.lo.s32 	%r15, %r1, %r2, %r14;
	mad.lo.s32 	%r16, %r15, %r4, %r13;
	mad.lo.s32 	%r5, %r13, %r2, %r12;
	cvt.s64.s32 	%rd3, %r16;
	setp.gt.u64 	%p1, %rd4, %rd3;
	@%p1 bra 	$L__BB1_2;
	shl.b32 	%r17, %r5, 2;
	mov.u32 	%r18, _ZZ15get_min_max_auxPfS_mE9sharedMax;
	add.s32 	%r19, %r18, %r17;
	mov.b32 	%r20, 0;
	st.shared.u32 	[%r19], %r20;
	mov.u32 	%r21, _ZZ15get_min_max_auxPfS_mE9sharedMin;
	add.s32 	%r22, %r21, %r17;
	mov.b32 	%r23, 2139095040;
	st.shared.u32 	[%r22], %r23;
	bra.uni 	$L__BB1_11;
$L__BB1_2:
	shl.b64 	%rd7, %rd3, 2;
	add.s64 	%rd8, %rd2, %rd7;
	ld.global.f32 	%f3, [%rd8];
	shl.b32 	%r24, %r5, 2;
	mov.u32 	%r25, _ZZ15get_min_max_auxPfS_mE9sharedMax;
	add.s32 	%r6, %r25, %r24;
	st.shared.f32 	[%r6], %f3;
	add.s64 	%rd9, %rd1, %rd7;
	ld.global.f32 	%f4, [%rd9];
	mov.u32 	%r26, _ZZ15get_min_max_auxPfS_mE9sharedMin;
	add.s32 	%r7, %r26, %r24;
	st.shared.f32 	[%r7], %f4;
	bar.sync 	0;
	mul.lo.s32 	%r30, %r2, %r4;
	setp.lt.u32 	%p2, %r30, 2;
	@%p2 bra 	$L__BB1_9;
$L__BB1_3:
	mov.u32 	%r9, %r30;
	shr.u32 	%r30, %r9, 1;
	setp.ge.u32 	%p3, %r5, %r30;
	@%p3 bra 	$L__BB1_8;
	ld.shared.f32 	%f5, [%r6];
	shl.b32 	%r11, %r30, 2;
	add.s32 	%r27, %r6, %r11;
	ld.shared.f32 	%f1, [%r27];
	setp.geu.f32 	%p4, %f5, %f1;
	@%p4 bra 	$L__BB1_6;
	st.shared.f32 	[%r6], %f1;
$L__BB1_6:
	ld.shared.f32 	%f6, [%r7];
	add.s32 	%r28, %r7, %r11;
	ld.shared.f32 	%f2, [%r28];
	setp.leu.f32 	%p5, %f6, %f2;
	@%p5 bra 	$L__BB1_8;
	st.shared.f32 	[%r7], %f2;
$L__BB1_8:
	bar.sync 	0;
	setp.gt.u32 	%p6, %r9, 3;
	@%p6 bra 	$L__BB1_3;
$L__BB1_9:
	setp.ne.s32 	%p7, %r5, 0;
	@%p7 bra 	$L__BB1_11;
	cvt.rn.f32.u32 	%f7, %r3;
	cvt.rn.f32.u64 	%f8, %rd4;
	mul.f32 	%f9, %f8, 0f3D000000;
	cvt.rpi.f32.f32 	%f10, %f9;
	cvt.rn.f32.u32 	%f11, %r1;
	fma.rn.f32 	%f12, %f10, %f7, %f11;
	cvt.rzi.u32.f32 	%r29, %f12;
	ld.shared.f32 	%f13, [_ZZ15get_min_max_auxPfS_mE9sharedMax];
	mul.wide.u32 	%rd10, %r29, 4;
	add.s64 	%rd11, %rd2, %rd10;
	st.global.f32 	[%rd11], %f13;
	ld.shared.f32 	%f14, [_ZZ15get_min_max_auxPfS_mE9sharedMin];
	add.s64 	%rd12, %rd1, %rd10;
	st.global.f32 	[%rd12], %f14;
$L__BB1_11:
	ret;

}
	// .globl	_Z9readHistoPjm
.visible .entry _Z9readHistoPjm(
	.param .u64 .ptr .align 1 _Z9readHistoPjm_param_0,
	.param .u64 _Z9readHistoPjm_param_1
)
{
	.local .align 8 .b8 	__local_depot2[8];
	.reg .b64 	%SP;
	.reg .b64 	%SPL;
	.reg .pred 	%p<5>;
	.reg .b32 	%r<119>;
	.reg .b64 	%rd<19>;

	mov.u64 	%SPL, __local_depot2;
	cvta.local.u64 	%SP, %SPL;
	ld.param.u64 	%rd5, [_Z9readHistoPjm_param_0];
	ld.param.u64 	%rd6, [_Z9readHistoPjm_param_1];
	add.u64 	%rd7, %SP, 0;
	add.u64 	%rd1, %SPL, 0;
	mov.u32 	%r5, %ctaid.x;
	mov.u32 	%r6, %ntid.x;
	mov.u32 	%r7, %tid.x;
	mad.lo.s32 	%r8, %r5, %r6, %r7;
	mov.u32 	%r10, %ctaid.y;
	mov.u32 	%r11, %ntid.y;
	mov.u32 	%r12, %tid.y;
	mad.lo.s32 	%r13, %r10, %r11, %r12;
	cvt.u32.u64 	%r14, %rd6;
	mul.lo.s32 	%r15, %r13, %r14;
	cvt.s64.s32 	%rd8, %r8;
	setp.le.u64 	%p1, %rd6, %rd8;
	neg.s32 	%r17, %r8;
	setp.ne.s32 	%p2, %r15, %r17;
	or.pred  	%p3, %p1, %p2;
	@%p3 bra 	$L__BB2_4;
	mov.u64 	%rd9, $str;
	cvta.global.u64 	%rd10, %rd9;
	{ // callseq 0, 0
	.param .b64 param0;
	st.param.b64 	[param0], %rd10;
	.param .b64 param1;
	st.param.b64 	[param1], 0;
	.param .b32 retval0;
	call.uni (retval0), 
	vprintf, 
	(
	param0, 
	param1
	);
	ld.param.b32 	%r19, [retval0];
	} // callseq 0
	cvta.to.global.u64 	%rd11, %rd5;
	add.s64 	%rd18, %rd11, 32;
	mov.b32 	%r117, 0;
	mov.u64 	%rd12, $str$1;
	mov.u32 	%r118, %r117;
$L__BB2_2:
	ld.global.u32 	%r21, [%rd18+-32];
	st.local.v2.u32 	[%rd1], {%r117, %r21};
	cvta.global.u64 	%rd13, %rd12;
	{ // callseq 1, 0
	.param .b64 param0;
	st.param.b64 	[param0], %rd13;
	.param .b64 param1;
	st.param.b64 	[param1], %rd7;
	.param .b32 retval0;
	call.uni (retval0), 
	vprintf, 
	(
	param0, 
	param1
	);
	ld.param.b32 	%r22, [retval0];
	} // callseq 1
	ld.global.u32 	%r24, [%rd18+-32];
	add.s32 	%r25, %r24, %r118;
	ld.global.u32 	%r26, [%rd18+-28];
	add.s32 	%r27, %r117, 1;
	st.local.v2.u32 	[%rd1], {%r27, %r26};
	{ // callseq 2, 0
	.param .b64 param0;
	st.param.b64 	[param0], %rd13;
	.param .b64 param1;
	st.param.b64 	[param1], %rd7;
	.param .b32 retval0;
	call.uni (retval0), 
	vprintf, 
	(
	param0, 
	param1
	);
	ld.param.b32 	%r28, [retval0];
	} // callseq 2
	ld.global.u32 	%r30, [%rd18+-28];
	add.s32 	%r31, %r30, %r25;
	ld.global.u32 	%r32, [%rd18+-24];
	add.s32 	%r33, %r117, 2;
	st.local.v2.u32 	[%rd1], {%r33, %r32};
	{ // callseq 3, 0
	.param .b64 param0;
	st.param.b64 	[param0], %rd13;
	.param .b64 param1;
	st.param.b64 	[param1], %rd7;
	.param .b32 retval0;
	call.uni (retval0), 
	vprintf, 
	(
	param0, 
	param1
	);
	ld.param.b32 	%r34, [retval0];
	} // callseq 3
	ld.global.u32 	%r36, [%rd18+-24];
	add.s32 	%r37, %r36, %r31;
	ld.global.u32 	%r38, [%rd18+-20];
	add.s32 	%r39, %r117, 3;
	st.local.v2.u32 	[%rd1], {%r39, %r38};
	{ // callseq 4, 0
	.param .b64 param0;
	st.param.b64 	[param0], %rd13;
	.param .b64 param1;
	st.param.b64 	[param1], %rd7;
	.param .b32 retval0;
	call.uni (retval0), 
	vprintf, 
	(
	param0, 
	param1
	);
	ld.param.b32 	%r40, [retval0];
	} // callseq 4
	ld.global.u32 	%r42, [%rd18+-20];
	add.s32 	%r43, %r42, %r37;
	ld.global.u32 	%r44, [%rd18+-16];
	add.s32 	%r45, %r117, 4;
	st.local.v2.u32 	[%rd1], {%r45, %r44};
	{ // callseq 5, 0
	.param .b64 param0;
	st.param.b64 	[param0], %rd13;
	.param .b64 param1;
	st.param.b64 	[param1], %rd7;
	.param .b32 retval0;
	call.uni (retval0), 
	vprintf, 
	(
	param0, 
	param1
	);
	ld.param.b32 	%r46, [retval0];
	} // callseq 5
	ld.global.u32 	%r48, [%rd18+-16];
	add.s32 	%r49, %r48, %r43;
	ld.global.u32 	%r50, [%rd18+-12];
	add.s32 	%r51, %r117, 5;
	st.local.v2.u32 	[%rd1], {%r51, %r50};
	{ // callseq 6, 0
	.param .b64 param0;
	st.param.b64 	[param0], %rd13;
	.param .b64 param1;
	st.param.b64 	[param1], %rd7;
	.param .b32 retval0;
	call.uni (retval0), 
	vprintf, 
	(
	param0, 
	param1
	);
	ld.param.b32 	%r52, [retval0];
	} // callseq 6
	ld.global.u32 	%r54, [%rd18+-12];
	add.s32 	%r55, %r54, %r49;
	ld.global.u32 	%r56, [%rd18+-8];
	add.s32 	%r57, %r117, 6;
	st.local.v2.u32 	[%rd1], {%r57, %r56};
	{ // callseq 7, 0
	.param .b64 param0;
	st.param.b64 	[param0], %rd13;
	.param .b64 param1;
	st.param.b64 	[param1], %rd7;
	.param .b32 retval0;
	call.uni (retval0), 
	vprintf, 
	(
	param0, 
	param1
	);
	ld.param.b32 	%r58, [retval0];
	} // callseq 7
	ld.global.u32 	%r60, [%rd18+-8];
	add.s32 	%r61, %r60, %r55;
	ld.global.u32 	%r62, [%rd18+-4];
	add.s32 	%r63, %r117, 7;
	st.local.v2.u32 	[%rd1], {%r63, %r62};
	{ // callseq 8, 0
	.param .b64 param0;
	st.param.b64 	[param0], %rd13;
	.param .b64 param1;
	st.param.b64 	[param1], %rd7;
	.param .b32 retval0;
	call.uni (retval0), 
	vprintf, 
	(
	param0, 
	param1
	);
	ld.param.b32 	%r64, [retval0];
	} // callseq 8
	ld.global.u32 	%r66, [%rd18+-4];
	add.s32 	%r67, %r66, %r61;
	ld.global.u32 	%r68, [%rd18];
	add.s32 	%r69, %r117, 8;
	st.local.v2.u32 	[%rd1], {%r69, %r68};
	{ // callseq 9, 0
	.param .b64 param0;
	st.param.b64 	[param0], %rd13;
	.param .b64 param1;
	st.param.b64 	[param1], %rd7;
	.param .b32 retval0;
	call.uni (retval0), 
	vprintf, 
	(
	param0, 
	param1
	);
	ld.param.b32 	%r70, [retval0];
	} // callseq 9
	ld.global.u32 	%r72, [%rd18];
	add.s32 	%r73, %r72, %r67;
	ld.global.u32 	%r74, [%rd18+4];
	add.s32 	%r75, %r117, 9;
	st.local.v2.u32 	[%rd1], {%r75, %r74};
	{ // callseq 10, 0
	.param .b64 param0;
	st.param.b64 	[param0], %rd13;
	.param .b64 param1;
	st.param.b64 	[param1], %rd7;
	.param .b32 retval0;
	call.uni (retval0), 
	vprintf, 
	(
	param0, 
	param1
	);
	ld.param.b32 	%r76, [retval0];
	} // callseq 10
	ld.global.u32 	%r78, [%rd18+4];
	add.s32 	%r79, %r78, %r73;
	ld.global.u32 	%r80, [%rd18+8];
	add.s32 	%r81, %r117, 10;
	st.local.v2.u32 	[%rd1], {%r81, %r80};
	{ // callseq 11, 0
	.param .b64 param0;
	st.param.b64 	[param0], %rd13;
	.param .b64 param1;
	st.param.b64 	[param1], %rd7;
	.param .b32 retval0;
	call.uni (retval0), 
	vprintf, 
	(
	param0, 
	param1
	);
	ld.param.b32 	%r82, [retval0];
	} // callseq 11
	ld.global.u32 	%r84, [%rd18+8];
	add.s32 	%r85, %r84, %r79;
	ld.global.u32 	%r86, [%rd18+12];
	add.s32 	%r87, %r117, 11;
	st.local.v2.u32 	[%rd1], {%r87, %r86};
	{ // callseq 12, 0
	.param .b64 param0;
	st.param.b64 	[param0], %rd13;
	.param .b64 param1;
	st.param.b64 	[param1], %rd7;
	.param .b32 retval0;
	call.uni (retval0), 
	vprintf, 
	(
	param0, 
	param1
	);
	ld.param.b32 	%r88, [retval0];
	} // callseq 12
	ld.global.u32 	%r90, [%rd18+12];
	add.s32 	%r91, %r90, %r85;
	ld.global.u32 	%r92, [%rd18+16];
	add.s32 	%r93, %r117, 12;
	st.local.v2.u32 	[%rd1], {%r93, %r92};
	{ // callseq 13, 0
	.param .b64 param0;
	st.param.b64 	[param0], %rd13;
	.param .b64 param1;
	st.param.b64 	[param1], %rd7;
	.param .b32 retval0;
	call.uni (retval0), 
	vprintf, 
	(
	param0, 
	param1
	);
	ld.param.b32 	%r94, [retval0];
	} // callseq 13
	ld.global.u32 	%r96, [%rd18+16];
	add.s32 	%r97, %r96, %r91;
	ld.global.u32 	%r98, [%rd18+20];
	add.s32 	%r99, %r117, 13;
	st.local.v2.u32 	[%rd1], {%r99, %r98};
	{ // callseq 14, 0
	.param .b64 param0;
	st.param.b64 	[param0], %rd13;
	.param .b64 param1;
	st.param.b64 	[param1], %rd7;
	.param .b32 retval0;
	call.uni (retval0), 
	vprintf, 
	(
	param0, 
	param1
	);
	ld.param.b32 	%r100, [retval0];
	} // callseq 14
	ld.global.u32 	%r102, [%rd18+20];
	add.s32 	%r103, %r102, %r97;
	ld.global.u32 	%r104, [%rd18+24];
	add.s32 	%r105, %r117, 14;
	st.local.v2.u32 	[%rd1], {%r105, %r104};
	{ // callseq 15, 0
	.param .b64 param0;
	st.param.b64 	[param0], %rd13;
	.param .b64 param1;
	st.param.b64 	[param1], %rd7;
	.param .b32 retval0;
	call.uni (retval0), 
	vprintf, 
	(
	param0, 
	param1
	);
	ld.param.b32 	%r106, [retval0];
	} // callseq 15
	ld.global.u32 	%r108, [%rd18+24];
	add.s32 	%r109, %r108, %r103;
	ld.global.u32 	%r110, [%rd18+28];
	add.s32 	%r111, %r117, 15;
	st.local.v2.u32 	[%rd1], {%r111, %r110};
	{ // callseq 16, 0
	.param .b64 param0;
	st.param.b64 	[param0], %rd13;
	.param .b64 param1;
	st.param.b64 	[param1], %rd7;
	.param .b32 retval0;
	call.uni (retval0), 
	vprintf, 
	(
	param0, 
	param1
	);
	ld.param.b32 	%r112, [retval0];
	} // callseq 16
	ld.global.u32 	%r114, [%rd18+28];
	add.s32 	%r118, %r114, %r109;
	add.s64 	%rd18, %rd18, 64;
	add.s32 	%r117, %r117, 16;
	setp.ne.s32 	%p4, %r117, 1024;
	@%p4 bra 	$L__BB2_2;
	st.local.u32 	[%rd1], %r118;
	mov.u64 	%rd15, $str$2;
	cvta.global.u64 	%rd16, %rd15;
	{ // callseq 17, 0
	.param .b64 param0;
	st.param.b64 	[param0], %rd16;
	.param .b64 param1;
	st.param.b64 	[param1], %rd7;
	.param .b32 retval0;
	call.uni (retval0), 
	vprintf, 
	(
	param0, 
	param1
	);
	ld.param.b32 	%r115, [retval0];
	} // callseq 17
$L__BB2_4:
	ret;

}
	// .globl	_Z17generateHistogramPKfmPjffmm
.visible .entry _Z17generateHistogramPKfmPjffmm(
	.param .u64 .ptr .align 1 _Z17generateHistogramPKfmPjffmm_param_0,
	.param .u64 _Z17generateHistogramPKfmPjffmm_param_1,
	.param .u64 .ptr .align 1 _Z17generateHistogramPKfmPjffmm_param_2,
	.param .f32 _Z17generateHistogramPKfmPjffmm_param_3,
	.param .f32 _Z17generateHistogramPKfmPjffmm_param_4,
	.param .u64 _Z17generateHistogramPKfmPjffmm_param_5,
	.param .u64 _Z17generateHistogramPKfmPjffmm_param_6
)
{
	.local .align 8 .b8 	__local_depot3[8];
	.reg .b64 	%SP;
	.reg .b64 	%SPL;
	.reg .pred 	%p<5>;
	.reg .b32 	%r<16>;
	.reg .b32 	%f<12>;
	.reg .b64 	%rd<20>;

	mov.u64 	%SPL, __local_depot3;
	cvta.local.u64 	%SP, %SPL;
	ld.param.u64 	%rd1, [_Z17generateHistogramPKfmPjffmm_param_0];
	ld.param.u64 	%rd2, [_Z17generateHistogramPKfmPjffmm_param_1];
	ld.param.u64 	%rd3, [_Z17generateHistogramPKfmPjffmm_param_2];
	ld.param.f32 	%f1, [_Z17generateHistogramPKfmPjffmm_param_3];
	ld.param.f32 	%f2, [_Z17generateHistogramPKfmPjffmm_param_4];
	ld.param.u64 	%rd5, [_Z17generateHistogramPKfmPjffmm_param_5];
	ld.param.u64 	%rd4, [_Z17generateHistogramPKfmPjffmm_param_6];
	mov.u32 	%r4, %ctaid.x;
	mov.u32 	%r5, %ntid.x;
	mov.u32 	%r6, %tid.x;
	mad.lo.s32 	%r1, %r4, %r5, %r6;
	mov.u32 	%r7, %ctaid.y;
	mov.u32 	%r8, %ntid.y;
	mov.u32 	%r9, %tid.y;
	mad.lo.s32 	%r10, %r7, %r8, %r9;
	cvt.s64.s32 	%rd7, %r1;
	setp.le.u64 	%p1, %rd4, %rd7;
	cvt.u64.u32 	%rd8, %r10;
	setp.le.u64 	%p2, %rd5, %rd8;
	or.pred  	%p3, %p1, %p2;
	@%p3 bra 	$L__BB3_4;
	cvta.to.global.u64 	%rd9, %rd1;
	cvt.u32.u64 	%r11, %rd4;
	mad.lo.s32 	%r12, %r10, %r11, %r1;
	mul.wide.s32 	%rd10, %r12, 4;
	add.s64 	%rd11, %rd9, %rd10;
	ld.global.f32 	%f3, [%rd11];
	sub.f32 	%f4, %f3, %f2;
	div.rn.f32 	%f5, %f4, %f1;
	add.s64 	%rd12, %rd2, -1;
	cvt.rn.f32.u64 	%f6, %rd12;
	mul.f32 	%f7, %f5, %f6;
	mov.f32 	%f8, 0f3F000000;
	copysign.f32 	%f9, %f7, %f8;
	add.rz.f32 	%f10, %f7, %f9;
	cvt.rzi.f32.f32 	%f11, %f10;
	cvt.rzi.u32.f32 	%r3, %f11;
	setp.lt.u32 	%p4, %r3, 1024;
	@%p4 bra 	$L__BB3_3;
	add.u64 	%rd13, %SP, 0;
	add.u64 	%rd14, %SPL, 0;
	st.local.u32 	[%rd14], %r3;
	mov.u64 	%rd15, $str$3;
	cvta.global.u64 	%rd16, %rd15;
	{ // callseq 18, 0
	.param .b64 param0;
	st.param.b64 	[param0], %rd16;
	.param .b64 param1;
	st.param.b64 	[param1], %rd13;
	.param .b32 retval0;
	call.uni (retval0), 
	vprintf, 
	(
	param0, 
	param1
	);
	ld.param.b32 	%r13, [retval0];
	} // callseq 18
$L__BB3_3:
	cvta.to.global.u64 	%rd17, %rd3;
	mul.wide.u32 	%rd18, %r3, 4;
	add.s64 	%rd19, %rd17, %rd18;
	atom.global.add.u32 	%r15, [%rd19], 1;
$L__BB3_4:
	ret;

}
	// .globl	_Z14exclusive_scanPjS_mmm
.visible .entry _Z14exclusive_scanPjS_mmm(
	.param .u64 .ptr .align 1 _Z14exclusive_scanPjS_mmm_param_0,
	.param .u64 .ptr .align 1 _Z14exclusive_scanPjS_mmm_param_1,
	.param .u64 _Z14exclusive_scanPjS_mmm_param_2,
	.param .u64 _Z14exclusive_scanPjS_mmm_param_3,
	.param .u64 _Z14exclusive_scanPjS_mmm_param_4
)
{
	.local .align 8 .b8 	__local_depot4[16];
	.reg .b64 	%SP;
	.reg .b64 	%SPL;
	.reg .pred 	%p<11>;
	.reg .b32 	%r<131>;
	.reg .b32 	%f<3>;
	.reg .b64 	%rd<34>;
	// demoted variable
	.shared .align 4 .b8 _ZZ14exclusive_scanPjS_mmmE10temp_array[8192];
	mov.u64 	%SPL, __local_depot4;
	cvta.local.u64 	%SP, %SPL;
	ld.param.u64 	%rd12, [_Z14exclusive_scanPjS_mmm_param_0];
	ld.param.u64 	%rd13, [_Z14exclusive_scanPjS_mmm_param_1];
	ld.param.u64 	%rd11, [_Z14exclusive_scanPjS_mmm_param_2];
	cvta.to.global.u64 	%rd1, %rd13;
	cvta.to.global.u64 	%rd2, %rd12;
	mov.u32 	%r18, %tid.y;
	mov.u32 	%r19, %ntid.x;
	mov.u32 	%r20, %tid.x;
	mad.lo.s32 	%r1, %r18, %r19, %r20;
	cvt.rn.f32.u64 	%f1, %rd11;
	mul.f32 	%f2, %f1, 0f3F000000;
	cvt.rzi.u32.f32 	%r21, %f2;
	add.s32 	%r22, %r21, %r1;
	mul.wide.u32 	%rd14, %r1, 4;
	add.s64 	%rd15, %rd2, %rd14;
	ld.global.u32 	%r23, [%rd15];
	shl.b32 	%r24, %r1, 2;
	mov.u32 	%r25, _ZZ14exclusive_scanPjS_mmmE10temp_array;
	add.s32 	%r2, %r25, %r24;
	st.shared.u32 	[%r2], %r23;
	cvt.u64.u32 	%rd3, %r22;
	setp.le.u64 	%p1, %rd11, %rd3;
	shl.b32 	%r26, %r21, 2;
	add.s32 	%r3, %r2, %r26;
	@%p1 bra 	$L__BB4_2;
	shl.b64 	%rd16, %rd3, 2;
	add.s64 	%rd17, %rd2, %rd16;
	ld.global.u32 	%r28, [%rd17];
	st.shared.u32 	[%r3], %r28;
	bra.uni 	$L__BB4_3;
$L__BB4_2:
	mov.b32 	%r27, 0;
	st.shared.u32 	[%r3], %r27;
$L__BB4_3:
	shr.u64 	%rd18, %rd11, 1;
	cvt.u32.u64 	%r125, %rd18;
	setp.eq.s32 	%p2, %r125, 0;
	mov.b32 	%r127, 1;
	@%p2 bra 	$L__BB4_8;
	shl.b32 	%r31, %r1, 1;
	or.b32  	%r5, %r31, 1;
	mov.b32 	%r127, 1;
$L__BB4_5:
	bar.sync 	0;
	setp.ge.u32 	%p3, %r1, %r125;
	@%p3 bra 	$L__BB4_7;
	mul.lo.s32 	%r32, %r127, %r5;
	shl.b32 	%r33, %r32, 2;
	add.s32 	%r35, %r25, %r33;
	ld.shared.u32 	%r36, [%r35+-4];
	shl.b32 	%r37, %r127, 2;
	add.s32 	%r38, %r35, %r37;
	ld.shared.u32 	%r39, [%r38+-4];
	add.s32 	%r40, %r39, %r36;
	st.shared.u32 	[%r38+-4], %r40;
$L__BB4_7:
	shl.b32 	%r127, %r127, 1;
	shr.u32 	%r9, %r125, 1;
	setp.gt.u32 	%p4, %r125, 1;
	mov.u32 	%r125, %r9;
	@%p4 bra 	$L__BB4_5;
$L__BB4_8:
	setp.ne.s32 	%p5, %r1, 0;
	@%p5 bra 	$L__BB4_10;
	cvt.u32.u64 	%r41, %rd11;
	shl.b32 	%r42, %r41, 2;
	add.s32 	%r44, %r25, %r42;
	mov.b32 	%r45, 0;
	st.shared.u32 	[%r44+-4], %r45;
$L__BB4_10:
	setp.lt.u64 	%p6, %rd11, 2;
	@%p6 bra 	$L__BB4_15;
	shl.b32 	%r47, %r1, 1;
	or.b32  	%r11, %r47, 1;
	mov.b32 	%r128, 1;
$L__BB4_12:
	shr.u32 	%r127, %r127, 1;
	bar.sync 	0;
	setp.ge.s32 	%p7, %r1, %r128;
	@%p7 bra 	$L__BB4_14;
	mul.lo.s32 	%r48, %r127, %r11;
	shl.b32 	%r49, %r48, 2;
	add.s32 	%r51, %r25, %r49;
	ld.shared.u32 	%r52, [%r51+-4];
	shl.b32 	%r53, %r127, 2;
	add.s32 	%r54, %r51, %r53;
	ld.shared.u32 	%r55, [%r54+-4];
	st.shared.u32 	[%r51+-4], %r55;
	add.s32 	%r56, %r55, %r52;
	st.shared.u32 	[%r54+-4], %r56;
$L__BB4_14:
	shl.b32 	%r128, %r128, 1;
	cvt.s64.s32 	%rd19, %r128;
	setp.gt.u64 	%p8, %rd11, %rd19;
	@%p8 bra 	$L__BB4_12;
$L__BB4_15:
	setp.ne.s32 	%p9, %r1, 0;
	bar.sync 	0;
	ld.shared.u32 	%r57, [%r2];
	add.s64 	%rd21, %rd1, %rd14;
	st.global.u32 	[%rd21], %r57;
	ld.shared.u32 	%r58, [%r3];
	shl.b64 	%rd22, %rd3, 2;
	add.s64 	%rd23, %rd1, %rd22;
	st.global.u32 	[%rd23], %r58;
	@%p9 bra 	$L__BB4_18;
	add.u64 	%rd24, %SP, 0;
	add.u64 	%rd4, %SPL, 0;
	mov.u64 	%rd25, $str$4;
	cvta.global.u64 	%rd26, %rd25;
	{ // callseq 19, 0
	.param .b64 param0;
	st.param.b64 	[param0], %rd26;
	.param .b64 param1;
	st.param.b64 	[param1], 0;
	.param .b32 retval0;
	call.uni (retval0), 
	vprintf, 
	(
	param0, 
	param1
	);
	ld.param.b32 	%r60, [retval0];
	} // callseq 19
	add.s64 	%rd33, %rd2, 16;
	add.s64 	%rd32, %rd1, 16;
	mov.b32 	%r130, 0;
$L__BB4_17:
	ld.global.u32 	%r62, [%rd33+-16];
	ld.global.u32 	%r63, [%rd32+-16];
	st.local.v2.u32 	[%rd4], {%r130, %r62};
	st.local.u32 	[%rd4+8], %r63;
	mov.u64 	%rd27, $str$5;
	cvta.global.u64 	%rd28, %rd27;
	{ // callseq 20, 0
	.param .b64 param0;
	st.param.b64 	[param0], %rd28;
	.param .b64 param1;
	st.param.b64 	[param1], %rd24;
	.param .b32 retval0;
	call.uni (retval0), 
	vprintf, 
	(
	param0, 
	param1
	);
	ld.param.b32 	%r64, [retval0];
	} // callseq 20
	ld.global.u32 	%r66, [%rd33+-16];
	st.local.v2.u32 	[%rd4], {%r130, %r66};
	mov.u64 	%rd30, $str$1;
	cvta.global.u64 	%rd31, %rd30;
	{ // callseq 21, 0
	.param .b64 param0;
	st.param.b64 	[param0], %rd31;
	.param .b64 param1;
	st.param.b64 	[param1], %rd24;
	.param .b32 retval0;
	call.uni (retval0), 
	vprintf, 
	(
	param0, 
	param1
	);
	ld.param.b32 	%r67, [retval0];
	} // callseq 21
	ld.global.u32 	%r69, [%rd33+-12];
	ld.global.u32 	%r70, [%rd32+-12];
	add.s32 	%r71, %r130, 1;
	st.local.v2.u32 	[%rd4], {%r71, %r69};
	st.local.u32 	[%rd4+8], %r70;
	{ // callseq 22, 0
	.param .b64 param0;
	st.param.b64 	[param0], %rd28;
	.param .b64 param1;
	st.param.b64 	[param1], %rd24;
	.param .b32 retval0;
	call.uni (retval0), 
	vprintf, 
	(
	param0, 
	param1
	);
	ld.param.b32 	%r72, [retval0];
	} // callseq 22
	ld.global.u32 	%r74, [%rd33+-12];
	st.local.v2.u32 	[%rd4], {%r71, %r74};
	{ // callseq 23, 0
	.param .b64 param0;
	st.param.b64 	[param0], %rd31;
	.param .b64 param1;
	st.param.b64 	[param1], %rd24;
	.param .b32 retval0;
	call.uni (retval0), 
	vprintf, 
	(
	param0, 
	param1
	);
	ld.param.b32 	%r75, [retval0];
	} // callseq 23
	ld.global.u32 	%r77, [%rd33+-8];
	ld.global.u32 	%r78, [%rd32+-8];
	add.s32 	%r79, %r130, 2;
	st.local.v2.u32 	[%rd4], {%r79, %r77};
	st.local.u32 	[%rd4+8], %r78;
	{ // callseq 24, 0
	.param .b64 param0;
	st.param.b64 	[param0], %rd28;
	.param .b64 param1;
	st.param.b64 	[param1], %rd24;
	.param .b32 retval0;
	call.uni (retval0), 
	vprintf, 
	(
	param0, 
	param1
	);
	ld.param.b32 	%r80, [retval0];
	} // callseq 24
	ld.global.u32 	%r82, [%rd33+-8];
	st.local.v2.u32 	[%rd4], {%r79, %r82};
	{ // callseq 25, 0
	.param .b64 param0;
	st.param.b64 	[param0], %rd31;
	.param .b64 param1;
	st.param.b64 	[param1], %rd24;
	.param .b32 retval0;
	call.uni (retval0), 
	vprintf, 
	(
	param0, 
	param1
	);
	ld.param.b32 	%r83, [retval0];
	} // callseq 25
	ld.global.u32 	%r85, [%rd33+-4];
	ld.global.u32 	%r86, [%rd32+-4];
	add.s32 	%r87, %r130, 3;
	st.local.v2.u32 	[%rd4], {%r87, %r85};
	st.local.u32 	[%rd4+8], %r86;
	{ // callseq 26, 0
	.param .b64 param0;
	st.param.b64 	[param0], %rd28;
	.param .b64 param1;
	st.param.b64 	[param1], %rd24;
	.param .b32 retval0;
	call.uni (retval0), 
	vprintf, 
	(
	param0, 
	param1
	);
	ld.param.b32 	%r88, [retval0];
	} // callseq 26
	ld.global.u32 	%r90, [%rd33+-4];
	st.local.v2.u32 	[%rd4], {%r87, %r90};
	{ // callseq 27, 0
	.param .b64 param0;
	st.param.b64 	[param0], %rd31;
	.param .b64 param1;
	st.param.b64 	[param1], %rd24;
	.param .b32 retval0;
	call.uni (retval0), 
	vprintf, 
	(
	param0, 
	param1
	);
	ld.param.b32 	%r91, [retval0];
	} // callseq 27
	ld.global.u32 	%r93, [%rd33];
	ld.global.u32 	%r94, [%rd32];
	add.s32 	%r95, %r130, 4;
	st.local.v2.u32 	[%rd4], {%r95, %r93};
	st.local.u32 	[%rd4+8], %r94;
	{ // callseq 28, 0
	.param .b64 param0;
	st.param.b64 	[param0], %rd28;
	.param .b64 param1;
	st.param.b64 	[param1], %rd24;
	.param .b32 retval0;
	call.uni (retval0), 
	vprintf, 
	(
	param0, 
	param1
	);
	ld.param.b32 	%r96, [retval0];
	} // callseq 28
	ld.global.u32 	%r98, [%rd33];
	st.local.v2.u32 	[%rd4], {%r95, %r98};
	{ // callseq 29, 0
	.param .b64 param0;
	st.param.b64 	[param0], %rd31;
	.param .b64 param1;
	st.param.b64 	[param1], %rd24;
	.param .b32 retval0;
	call.uni (retval0), 
	vprintf, 
	(
	param0, 
	param1
	);
	ld.param.b32 	%r99, [retval0];
	} // callseq 29
	ld.global.u32 	%r101, [%rd33+4];
	ld.global.u32 	%r102, [%rd32+4];
	add.s32 	%r103, %r130, 5;
	st.local.v2.u32 	[%rd4], {%r103, %r101};
	st.local.u32 	[%rd4+8], %r102;
	{ // callseq 30, 0
	.param .b64 param0;
	st.param.b64 	[param0], %rd28;
	.param .b64 param1;
	st.param.b64 	[param1], %rd24;
	.param .b32 retval0;
	call.uni (retval0), 
	vprintf, 
	(
	param0, 
	param1
	);
	ld.param.b32 	%r104, [retval0];
	} // callseq 30
	ld.global.u32 	%r106, [%rd33+4];
	st.local.v2.u32 	[%rd4], {%r103, %r106};
	{ // callseq 31, 0
	.param .b64 param0;
	st.param.b64 	[param0], %rd31;
	.param .b64 param1;
	st.param.b64 	[param1], %rd24;
	.param .b32 retval0;
	call.uni (retval0), 
	vprintf, 
	(
	param0, 
	param1
	);
	ld.param.b32 	%r107, [retval0];
	} // callseq 31
	ld.global.u32 	%r109, [%rd33+8];
	ld.global.u32 	%r110, [%rd32+8];
	add.s32 	%r111, %r130, 6;
	st.local.v2.u32 	[%rd4], {%r111, %r109};
	st.local.u32 	[%rd4+8], %r110;
	{ // callseq 32, 0
	.param .b64 param0;
	st.param.b64 	[param0], %rd28;
	.param .b64 param1;
	st.param.b64 	[param1], %rd24;
	.param .b32 retval0;
	call.uni (retval0), 
	vprintf, 
	(
	param0, 
	param1
	);
	ld.param.b32 	%r112, [retval0];
	} // callseq 32
	ld.global.u32 	%r114, [%rd33+8];
	st.local.v2.u32 	[%rd4], {%r111, %r114};
	{ // callseq 33, 0
	.param .b64 param0;
	st.param.b64 	[param0], %rd31;
	.param .b64 param1;
	st.param.b64 	[param1], %rd24;
	.param .b32 retval0;
	call.uni (retval0), 
	vprintf, 
	(
	param0, 
	param1
	);
	ld.param.b32 	%r115, [retval0];
	} // callseq 33
	ld.global.u32 	%r117, [%rd33+12];
	ld.global.u32 	%r118, [%rd32+12];
	add.s32 	%r119, %r130, 7;
	st.local.v2.u32 	[%rd4], {%r119, %r117};
	st.local.u32 	[%rd4+8], %r118;
	{ // callseq 34, 0
	.param .b64 param0;
	st.param.b64 	[param0], %rd28;
	.param .b64 param1;
	st.param.b64 	[param1], %rd24;
	.param .b32 retval0;
	call.uni (retval0), 
	vprintf, 
	(
	param0, 
	param1
	);
	ld.param.b32 	%r120, [retval0];
	} // callseq 34
	ld.global.u32 	%r122, [%rd33+12];
	st.local.v2.u32 	[%rd4], {%r119, %r122};
	{ // callseq 35, 0
	.param .b64 param0;
	st.param.b64 	[param0], %rd31;
	.param .b64 param1;
	st.param.b64 	[param1], %rd24;
	.param .b32 retval0;
	call.uni (retval0), 
	vprintf, 
	(
	param0, 
	param1
	);
	ld.param.b32 	%r123, [retval0];
	} // callseq 35
	add.s64 	%rd33, %rd33, 32;
	add.s64 	%rd32, %rd32, 32;
	add.s32 	%r130, %r130, 8;
	setp.ne.s32 	%p10, %r130, 1024;
	@%p10 bra 	$L__BB4_17;
$L__BB4_18:
	ret;

}


// ===== COMPILED SASS (sm_100) =====

	.target	sm_100

	.elftype	@"ET_EXEC"


//--------------------- .note.nv.tkinfo           --------------------------
	.section	.note.nv.tkinfo,"",@"SHT_NOTE"
	.sectionflags	@"SHF_NOTE_NV_TKINFO"
	.tkinfo
        /*0018*/ 	.word	0x00000002
        /*0030*/ 	.string	""
        /*0030*/ 	.string	"ptxas"
        /*0030*/ 	.string	"Cuda compilation tools, release 13.0, V13.0.88"
        /*0030*/ 	.string	"Build cuda_13.0.r13.0/compiler.36424714_0"
        /*0030*/ 	.string	"-arch sm_100 -m 64 "



//--------------------- .note.nv.cuinfo           --------------------------
	.section	.note.nv.cuinfo,"",@"SHT_NOTE"
	.sectionflags	@"SHF_NOTE_NV_CUINFO"
        /*0018*/ 	.short	0x0002
        /*001a*/ 	.short	0x0064
        /*001c*/ 	.short	0x0082
	.zero		2


//--------------------- .nv.info                  --------------------------
	.section	.nv.info,"",@"SHT_CUDA_INFO"
	.align	4


	//----- nvinfo : EIATTR_REGCOUNT
	.align		4
        /*0000*/ 	.byte	0x04, 0x2f
        /*0002*/ 	.short	(.L_7 - .L_6)
	.align		4
.L_6:
        /*0004*/ 	.word	index@(_Z11get_min_maxPKfPfS1_mm)
        /*0008*/ 	.word	0x00000010


	//----- nvinfo : EIATTR_FRAME_SIZE
	.align		4
.L_7:
        /*000c*/ 	.byte	0x04, 0x11
        /*000e*/ 	.short	(.L_9 - .L_8)
	.align		4
.L_8:
        /*0010*/ 	.word	index@(_Z11get_min_maxPKfPfS1_mm)
        /*0014*/ 	.word	0x00000000


	//----- nvinfo : EIATTR_REGCOUNT
	.align		4
.L_9:
        /*0018*/ 	.byte	0x04, 0x2f
        /*001a*/ 	.short	(.L_11 - .L_10)
	.align		4
.L_10:
        /*001c*/ 	.word	index@(_Z15get_min_max_auxPfS_m)
        /*0020*/ 	.word	0x00000010


	//----- nvinfo : EIATTR_FRAME_SIZE
	.align		4
.L_11:
        /*0024*/ 	.byte	0x04, 0x11
        /*0026*/ 	.short	(.L_13 - .L_12)
	.align		4
.L_12:
        /*0028*/ 	.word	index@(_Z15get_min_max_auxPfS_m)
        /*002c*/ 	.word	0x00000000


	//----- nvinfo : EIATTR_REGCOUNT
	.align		4
.L_13:
        /*0030*/ 	.byte	0x04, 0x2f
        /*0032*/ 	.short	(.L_15 - .L_14)
	.align		4
.L_14:
        /*0034*/ 	.word	index@(_Z9readHistoPjm)
        /*0038*/ 	.word	0x0000001e


	//----- nvinfo : EIATTR_FRAME_SIZE
	.align		4
.L_15:
        /*003c*/ 	.byte	0x04, 0x11
        /*003e*/ 	.short	(.L_17 - .L_16)
	.align		4
.L_16:
        /*0040*/ 	.word	index@(_Z9readHistoPjm)
        /*0044*/ 	.word	0x00000008


	//----- nvinfo : EIATTR_REGCOUNT
	.align		4
.L_17:
        /*0048*/ 	.byte	0x04, 0x2f
        /*004a*/ 	.short	(.L_19 - .L_18)
	.align		4
.L_18:
        /*004c*/ 	.word	index@(_Z17generateHistogramPKfmPjffmm)
        /*0050*/ 	.word	0x00000018


	//----- nvinfo : EIATTR_FRAME_SIZE
	.align		4
.L_19:
        /*0054*/ 	.byte	0x04, 0x11
        /*0056*/ 	.short	(.L_21 - .L_20)
	.align		4
.L_20:
        /*0058*/ 	.word	index@($__internal_0_$__cuda_sm3x_div_rn_noftz_f32_slowpath)
        /*005c*/ 	.word	0x00000008


	//----- nvinfo : EIATTR_FRAME_SIZE
	.align		4
.L_21:
        /*0060*/ 	.byte	0x04, 0x11
        /*0062*/ 	.short	(.L_23 - .L_22)
	.align		4
.L_22:
        /*0064*/ 	.word	index@(_Z17generateHistogramPKfmPjffmm)
        /*0068*/ 	.word	0x00000008


	//----- nvinfo : EIATTR_REGCOUNT
	.align		4
.L_23:
        /*006c*/ 	.byte	0x04, 0x2f
        /*006e*/ 	.short	(.L_25 - .L_24)
	.align		4
.L_24:
        /*0070*/ 	.word	index@(_Z14exclusive_scanPjS_mmm)
        /*0074*/ 	.word	0x0000001e


	//----- nvinfo : EIATTR_FRAME_SIZE
	.align		4
.L_25:
        /*0078*/ 	.byte	0x04, 0x11
        /*007a*/ 	.short	(.L_27 - .L_26)
	.align		4
.L_26:
        /*007c*/ 	.word	index@(_Z14exclusive_scanPjS_mmm)
        /*0080*/ 	.word	0x00000010


	//----- nvinfo : EIATTR_MIN_STACK_SIZE
	.align		4
.L_27:
        /*0084*/ 	.byte	0x04, 0x12
        /*0086*/ 	.short	(.L_29 - .L_28)
	.align		4
.L_28:
        /*0088*/ 	.word	index@(_Z14exclusive_scanPjS_mmm)
        /*008c*/ 	.word	0x00000010


	//----- nvinfo : EIATTR_MIN_STACK_SIZE
	.align		4
.L_29:
        /*0090*/ 	.byte	0x04, 0x12
        /*0092*/ 	.short	(.L_31 - .L_30)
	.align		4
.L_30:
        /*0094*/ 	.word	index@(_Z17generateHistogramPKfmPjffmm)
        /*0098*/ 	.word	0x00000008


	//----- nvinfo : EIATTR_MIN_STACK_SIZE
	.align		4
.L_31:
        /*009c*/ 	.byte	0x04, 0x12
        /*009e*/ 	.short	(.L_33 - .L_32)
	.align		4
.L_32:
        /*00a0*/ 	.word	index@(_Z9readHistoPjm)
        /*00a4*/ 	.word	0x00000008


	//----- nvinfo : EIATTR_MIN_STACK_SIZE
	.align		4
.L_33:
        /*00a8*/ 	.byte	0x04, 0x12
        /*00aa*/ 	.short	(.L_35 - .L_34)
	.align		4
.L_34:
        /*00ac*/ 	.word	index@(_Z15get_min_max_auxPfS_m)
        /*00b0*/ 	.word	0x00000000


	//----- nvinfo : EIATTR_MIN_STACK_SIZE
	.align		4
.L_35:
        /*00b4*/ 	.byte	0x04, 0x12
        /*00b6*/ 	.short	(.L_37 - .L_36)
	.align		4
.L_36:
        /*00b8*/ 	.word	index@(_Z11get_min_maxPKfPfS1_mm)
        /*00bc*/ 	.word	0x00000000
.L_37:


//--------------------- .nv.compat                --------------------------
	.section	.nv.compat,"",@"SHT_CUDA_COMPAT_INFO"
	.align	4
        /*0000*/ 	.byte	0x02, 0x09, 0x00, 0x00, 0x02, 0x02, 0x01, 0x00, 0x02, 0x05, 0x05, 0x00, 0x03, 0x07, 0x01, 0x01
        /*0010*/ 	.byte	0x02, 0x03, 0x00, 0x00, 0x02, 0x06, 0x01, 0x00, 0x04, 0x0b, 0x08, 0x00, 0x01, 0x00, 0x00, 0x00
        /*0020*/ 	.byte	0x00, 0x00, 0x00, 0x00


//--------------------- .nv.info._Z14exclusive_scanPjS_mmm --------------------------
	.section	.nv.info._Z14exclusive_scanPjS_mmm,"",@"SHT_CUDA_INFO"
	.sectionflags	@""
	.align	4


	//----- nvinfo : EIATTR_CUDA_API_VERSION
	.align		4
        /*0000*/ 	.byte	0x04, 0x37
        /*0002*/ 	.short	(.L_39 - .L_38)
.L_38:
        /*0004*/ 	.word	0x00000082


	//----- nvinfo : EIATTR_KPARAM_INFO
	.align		4
.L_39:
        /*0008*/ 	.byte	0x04, 0x17
        /*000a*/ 	.short	(.L_41 - .L_40)
.L_40:
        /*000c*/ 	.word	0x00000000
        /*0010*/ 	.short	0x0004
        /*0012*/ 	.short	0x0020
        /*0014*/ 	.byte	0x00, 0xf0, 0x21, 0x00


	//----- nvinfo : EIATTR_KPARAM_INFO
	.align		4
.L_41:
        /*0018*/ 	.byte	0x04, 0x17
        /*001a*/ 	.short	(.L_43 - .L_42)
.L_42:
        /*001c*/ 	.word	0x00000000
        /*0020*/ 	.short	0x0003
        /*0022*/ 	.short	0x0018
        /*0024*/ 	.byte	0x00, 0xf0, 0x21, 0x00


	//----- nvinfo : EIATTR_KPARAM_INFO
	.align		4
.L_43:
        /*0028*/ 	.byte	0x04, 0x17
        /*002a*/ 	.short	(.L_45 - .L_44)
.L_44:
        /*002c*/ 	.word	0x00000000
        /*0030*/ 	.short	0x0002
        /*0032*/ 	.short	0x0010
        /*0034*/ 	.byte	0x00, 0xf0, 0x21, 0x00


	//----- nvinfo : EIATTR_KPARAM_INFO
	.align		4
.L_45:
        /*0038*/ 	.byte	0x04, 0x17
        /*003a*/ 	.short	(.L_47 - .L_46)
.L_46:
        /*003c*/ 	.word	0x00000000
        /*0040*/ 	.short	0x0001
        /*0042*/ 	.short	0x0008
        /*0044*/ 	.byte	0x00, 0xf5, 0x21, 0x00


	//----- nvinfo : EIATTR_KPARAM_INFO
	.align		4
.L_47:
        /*0048*/ 	.byte	0x04, 0x17
        /*004a*/ 	.short	(.L_49 - .L_48)
.L_48:
        /*004c*/ 	.word	0x00000000
        /*0050*/ 	.short	0x0000
        /*0052*/ 	.short	0x0000
        /*0054*/ 	.byte	0x00, 0xf5, 0x21, 0x00


	//----- nvinfo : EIATTR_SPARSE_MMA_MASK
	.align		4
.L_49:
        /*0058*/ 	.byte	0x03, 0x50
        /*005a*/ 	.short	0x0000


	//----- nvinfo : EIATTR_MAXREG_COUNT
	.align		4
        /*005c*/ 	.byte	0x03, 0x1b
        /*005e*/ 	.short	0x00ff


	//----- nvinfo : EIATTR_NUM_BARRIERS
	.align		4
        /*0060*/ 	.byte	0x02, 0x4c
        /*0062*/ 	.byte	0x01
	.zero		1


	//----- nvinfo : EIATTR_EXTERNS
	.align		4
        /*0064*/ 	.byte	0x04, 0x0f
        /*0066*/ 	.short	(.L_51 - .L_50)


	//   ....[0]....
	.align		4
.L_50:
        /*0068*/ 	.word	index@(vprintf)


	//----- nvinfo : EIATTR_MERCURY_ISA_VERSION
	.align		4
.L_51:
        /*006c*/ 	.byte	0x03, 0x5f
        /*006e*/ 	.short	0x0101


	//----- nvinfo : EIATTR_VRC_CTA_INIT_COUNT
	.align		4
        /*0070*/ 	.byte	0x02, 0x4a
	.zero		1
	.zero		1


	//----- nvinfo : EIATTR_SYSCALL_OFFSETS
	.align		4
        /*0074*/ 	.byte	0x04, 0x46
        /*0076*/ 	.short	(.L_53 - .L_52)


	//   ....[0]....
.L_52:
        /*0078*/ 	.word	0x00000640


	//   ....[1]....
        /*007c*/ 	.word	0x000007b0


	//   ....[2]....
        /*0080*/ 	.word	0x00000850


	//   ....[3]....
        /*0084*/ 	.word	0x00000920


	//   ....[4]....
        /*0088*/ 	.word	0x000009c0


	//   ....[5]....
        /*008c*/ 	.word	0x00000a90


	//   ....[6]....
        /*0090*/ 	.word	0x00000b30


	//   ....[7]....
        /*0094*/ 	.word	0x00000c00


	//   ....[8]....
        /*0098*/ 	.word	0x00000ca0


	//   ....[9]....
        /*009c*/ 	.word	0x00000d70


	//   ....[10]....
        /*00a0*/ 	.word	0x00000e10


	//   ....[11]....
        /*00a4*/ 	.word	0x00000ee0


	//   ....[12]....
        /*00a8*/ 	.word	0x00000f80


	//   ....[13]....
        /*00ac*/ 	.word	0x00001050


	//   ....[14]....
        /*00b0*/ 	.word	0x000010f0


	//   ....[15]....
        /*00b4*/ 	.word	0x000011c0


	//   ....[16]....
        /*00b8*/ 	.word	0x00001260


	//----- nvinfo : EIATTR_EXIT_INSTR_OFFSETS
	.align		4
.L_53:
        /*00bc*/ 	.byte	0x04, 0x1c
        /*00be*/ 	.short	(.L_55 - .L_54)


	//   ....[0]....
.L_54:
        /*00c0*/ 	.word	0x000005c0


	//   ....[1]....
        /*00c4*/ 	.word	0x000012e0


	//----- nvinfo : EIATTR_CRS_STACK_SIZE
	.align		4
.L_55:
        /*00c8*/ 	.byte	0x04, 0x1e
        /*00ca*/ 	.short	(.L_57 - .L_56)
.L_56:
        /*00cc*/ 	.word	0x00000000


	//----- nvinfo : EIATTR_CBANK_PARAM_SIZE
	.align		4
.L_57:
        /*00d0*/ 	.byte	0x03, 0x19
        /*00d2*/ 	.short	0x0028


	//----- nvinfo : EIATTR_PARAM_CBANK
	.align		4
        /*00d4*/ 	.byte	0x04, 0x0a
        /*00d6*/ 	.short	(.L_59 - .L_58)
	.align		4
.L_58:
        /*00d8*/ 	.word	index@(.nv.constant0._Z14exclusive_scanPjS_mmm)
        /*00dc*/ 	.short	0x0380
        /*00de*/ 	.short	0x0028


	//----- nvinfo : EIATTR_SW_WAR
	.align		4
.L_59:
        /*00e0*/ 	.byte	0x04, 0x36
        /*00e2*/ 	.short	(.L_61 - .L_60)
.L_60:
        /*00e4*/ 	.word	0x00000008
.L_61:


//--------------------- .nv.info._Z17generateHistogramPKfmPjffmm --------------------------
	.section	.nv.info._Z17generateHistogramPKfmPjffmm,"",@"SHT_CUDA_INFO"
	.sectionflags	@""
	.align	4


	//----- nvinfo : EIATTR_CUDA_API_VERSION
	.align		4
        /*0000*/ 	.byte	0x04, 0x37
        /*0002*/ 	.short	(.L_63 - .L_62)
.L_62:
        /*0004*/ 	.word	0x00000082


	//----- nvinfo : EIATTR_KPARAM_INFO
	.align		4
.L_63:
        /*0008*/ 	.byte	0x04, 0x17
        /*000a*/ 	.short	(.L_65 - .L_64)
.L_64:
        /*000c*/ 	.word	0x00000000
        /*0010*/ 	.short	0x0006
        /*0012*/ 	.short	0x0028
        /*0014*/ 	.byte	0x00, 0xf0, 0x21, 0x00


	//----- nvinfo : EIATTR_KPARAM_INFO
	.align		4
.L_65:
        /*0018*/ 	.byte	0x04, 0x17
        /*001a*/ 	.short	(.L_67 - .L_66)
.L_66:
        /*001c*/ 	.word	0x00000000
        /*0020*/ 	.short	0x0005
        /*0022*/ 	.short	0x0020
        /*0024*/ 	.byte	0x00, 0xf0, 0x21, 0x00


	//----- nvinfo : EIATTR_KPARAM_INFO
	.align		4
.L_67:
        /*0028*/ 	.byte	0x04, 0x17
        /*002a*/ 	.short	(.L_69 - .L_68)
.L_68:
        /*002c*/ 	.word	0x00000000
        /*0030*/ 	.short	0x0004
        /*0032*/ 	.short	0x001c
        /*0034*/ 	.byte	0x00, 0xf0, 0x11, 0x00


	//----- nvinfo : EIATTR_KPARAM_INFO
	.align		4
.L_69:
        /*0038*/ 	.byte	0x04, 0x17
        /*003a*/ 	.short	(.L_71 - .L_70)
.L_70:
        /*003c*/ 	.word	0x00000000
        /*0040*/ 	.short	0x0003
        /*0042*/ 	.short	0x0018
        /*0044*/ 	.byte	0x00, 0xf0, 0x11, 0x00


	//----- nvinfo : EIATTR_KPARAM_INFO
	.align		4
.L_71:
        /*0048*/ 	.byte	0x04, 0x17
        /*004a*/ 	.short	(.L_73 - .L_72)
.L_72:
        /*004c*/ 	.word	0x00000000
        /*0050*/ 	.short	0x0002
        /*0052*/ 	.short	0x0010
        /*0054*/ 	.byte	0x00, 0xf5, 0x21, 0x00


	//----- nvinfo : EIATTR_KPARAM_INFO
	.align		4
.L_73:
        /*0058*/ 	.byte	0x04, 0x17
        /*005a*/ 	.short	(.L_75 - .L_74)
.L_74:
        /*005c*/ 	.word	0x00000000
        /*0060*/ 	.short	0x0001
        /*0062*/ 	.short	0x0008
        /*0064*/ 	.byte	0x00, 0xf0, 0x21, 0x00


	//----- nvinfo : EIATTR_KPARAM_INFO
	.align		4
.L_75:
        /*0068*/ 	.byte	0x04, 0x17
        /*006a*/ 	.short	(.L_77 - .L_76)
.L_76:
        /*006c*/ 	.word	0x00000000
        /*0070*/ 	.short	0x0000
        /*0072*/ 	.short	0x0000
        /*0074*/ 	.byte	0x00, 0xf5, 0x21, 0x00


	//----- nvinfo : EIATTR_SPARSE_MMA_MASK
	.align		4
.L_77:
        /*0078*/ 	.byte	0x03, 0x50
        /*007a*/ 	.short	0x0000


	//----- nvinfo : EIATTR_MAXREG_COUNT
	.align		4
        /*007c*/ 	.byte	0x03, 0x1b
        /*007e*/ 	.short	0x00ff


	//----- nvinfo : EIATTR_EXTERNS
	.align		4
        /*0080*/ 	.byte	0x04, 0x0f
        /*0082*/ 	.short	(.L_79 - .L_78)


	//   ....[0]....
	.align		4
.L_78:
        /*0084*/ 	.word	index@(vprintf)


	//----- nvinfo : EIATTR_MERCURY_ISA_VERSION
	.align		4
.L_79:
        /*0088*/ 	.byte	0x03, 0x5f
        /*008a*/ 	.short	0x0101


	//----- nvinfo : EIATTR_VRC_CTA_INIT_COUNT
	.align		4
        /*008c*/ 	.byte	0x02, 0x4a
	.zero		1
	.zero		1


	//----- nvinfo : EIATTR_SYSCALL_OFFSETS
	.align		4
        /*0090*/ 	.byte	0x04, 0x46
        /*0092*/ 	.short	(.L_81 - .L_80)


	//   ....[0]....
.L_80:
        /*0094*/ 	.word	0x000003b0


	//----- nvinfo : EIATTR_EXIT_INSTR_OFFSETS
	.align		4
.L_81:
        /*0098*/ 	.byte	0x04, 0x1c
        /*009a*/ 	.short	(.L_83 - .L_82)


	//   ....[0]....
.L_82:
        /*009c*/ 	.word	0x00000140


	//   ....[1]....
        /*00a0*/ 	.word	0x00000410


	//----- nvinfo : EIATTR_CRS_STACK_SIZE
	.align		4
.L_83:
        /*00a4*/ 	.byte	0x04, 0x1e
        /*00a6*/ 	.short	(.L_85 - .L_84)
.L_84:
        /*00a8*/ 	.word	0x00000000


	//----- nvinfo : EIATTR_CBANK_PARAM_SIZE
	.align		4
.L_85:
        /*00ac*/ 	.byte	0x03, 0x19
        /*00ae*/ 	.short	0x0030


	//----- nvinfo : EIATTR_PARAM_CBANK
	.align		4
        /*00b0*/ 	.byte	0x04, 0x0a
        /*00b2*/ 	.short	(.L_87 - .L_86)
	.align		4
.L_86:
        /*00b4*/ 	.word	index@(.nv.constant0._Z17generateHistogramPKfmPjffmm)
        /*00b8*/ 	.short	0x0380
        /*00ba*/ 	.short	0x0030


	//----- nvinfo : EIATTR_SW_WAR
	.align		4
.L_87:
        /*00bc*/ 	.byte	0x04, 0x36
        /*00be*/ 	.short	(.L_89 - .L_88)
.L_88:
        /*00c0*/ 	.word	0x00000008
.L_89:


//--------------------- .nv.info._Z9readHistoPjm  --------------------------
	.section	.nv.info._Z9readHistoPjm,"",@"SHT_CUDA_INFO"
	.sectionflags	@""
	.align	4


	//----- nvinfo : EIATTR_CUDA_API_VERSION
	.align		4
        /*0000*/ 	.byte	0x04, 0x37
        /*0002*/ 	.short	(.L_91 - .L_90)
.L_90:
        /*0004*/ 	.word	0x00000082


	//----- nvinfo : EIATTR_KPARAM_INFO
	.align		4
.L_91:
        /*0008*/ 	.byte	0x04, 0x17
        /*000a*/ 	.short	(.L_93 - .L_92)
.L_92:
        /*000c*/ 	.word	0x00000000
        /*0010*/ 	.short	0x0001
        /*0012*/ 	.short	0x0008
        /*0014*/ 	.byte	0x00, 0xf0, 0x21, 0x00


	//----- nvinfo : EIATTR_KPARAM_INFO
	.align		4
.L_93:
        /*0018*/ 	.byte	0x04, 0x17
        /*001a*/ 	.short	(.L_95 - .L_94)
.L_94:
        /*001c*/ 	.word	0x00000000
        /*0020*/ 	.short	0x0000
        /*0022*/ 	.short	0x0000
        /*0024*/ 	.byte	0x00, 0xf5, 0x21, 0x00


	//----- nvinfo : EIATTR_SPARSE_MMA_MASK
	.align		4
.L_95:
        /*0028*/ 	.byte	0x03, 0x50
        /*002a*/ 	.short	0x0000


	//----- nvinfo : EIATTR_MAXREG_COUNT
	.align		4
        /*002c*/ 	.byte	0x03, 0x1b
        /*002e*/ 	.short	0x00ff


	//----- nvinfo : EIATTR_EXTERNS
	.align		4
        /*0030*/ 	.byte	0x04, 0x0f
        /*0032*/ 	.short	(.L_97 - .L_96)


	//   ....[0]....
	.align		4
.L_96:
        /*0034*/ 	.word	index@(vprintf)


	//----- nvinfo : EIATTR_MERCURY_ISA_VERSION
	.align		4
.L_97:
        /*0038*/ 	.byte	0x03, 0x5f
        /*003a*/ 	.short	0x0101


	//----- nvinfo : EIATTR_VRC_CTA_INIT_COUNT
	.align		4
        /*003c*/ 	.byte	0x02, 0x4a
	.zero		1
	.zero		1


	//----- nvinfo : EIATTR_SYSCALL_OFFSETS
	.align		4
        /*0040*/ 	.byte	0x04, 0x46
        /*0042*/ 	.short	(.L_99 - .L_98)


	//   ....[0]....
.L_98:
        /*0044*/ 	.word	0x000001d0


	//   ....[1]....
        /*0048*/ 	.word	0x00000330


	//   ....[2]....
        /*004c*/ 	.word	0x00000410


	//   ....[3]....
        /*0050*/ 	.word	0x00000500


	//   ....[4]....
        /*0054*/ 	.word	0x000005e0


	//   ....[5]....
        /*0058*/ 	.word	0x000006d0


	//   ....[6]....
        /*005c*/ 	.word	0x000007b0


	//   ....[7]....
        /*0060*/ 	.word	0x000008a0


	//   ....[8]....
        /*0064*/ 	.word	0x00000980


	//   ....[9]....
        /*0068*/ 	.word	0x00000a70


	//   ....[10]....
        /*006c*/ 	.word	0x00000b50


	//   ....[11]....
        /*0070*/ 	.word	0x00000c40


	//   ....[12]....
        /*0074*/ 	.word	0x00000d20


	//   ....[13]....
        /*0078*/ 	.word	0x00000e10


	//   ....[14]....
        /*007c*/ 	.word	0x00000ef0


	//   ....[15]....
        /*0080*/ 	.word	0x00000fe0


	//   ....[16]....
        /*0084*/ 	.word	0x000010c0


	//   ....[17]....
        /*0088*/ 	.word	0x000011f0


	//----- nvinfo : EIATTR_EXIT_INSTR_OFFSETS
	.align		4
.L_99:
        /*008c*/ 	.byte	0x04, 0x1c
        /*008e*/ 	.short	(.L_101 - .L_100)


	//   ....[0]....
.L_100:
        /*0090*/ 	.word	0x00000150


	//   ....[1]....
        /*0094*/ 	.word	0x00001200


	//----- nvinfo : EIATTR_CRS_STACK_SIZE
	.align		4
.L_101:
        /*0098*/ 	.byte	0x04, 0x1e
        /*009a*/ 	.short	(.L_103 - .L_102)
.L_102:
        /*009c*/ 	.word	0x00000000


	//----- nvinfo : EIATTR_CBANK_PARAM_SIZE
	.align		4
.L_103:
        /*00a0*/ 	.byte	0x03, 0x19
        /*00a2*/ 	.short	0x0010


	//----- nvinfo : EIATTR_PARAM_CBANK
	.align		4
        /*00a4*/ 	.byte	0x04, 0x0a
        /*00a6*/ 	.short	(.L_105 - .L_104)
	.align		4
.L_104:
        /*00a8*/ 	.word	index@(.nv.constant0._Z9readHistoPjm)
        /*00ac*/ 	.short	0x0380
        /*00ae*/ 	.short	0x0010


	//----- nvinfo : EIATTR_SW_WAR
	.align		4
.L_105:
        /*00b0*/ 	.byte	0x04, 0x36
        /*00b2*/ 	.short	(.L_107 - .L_106)
.L_106:
        /*00b4*/ 	.word	0x00000008
.L_107:


//--------------------- .nv.info._Z15get_min_max_auxPfS_m --------------------------
	.section	.nv.info._Z15get_min_max_auxPfS_m,"",@"SHT_CUDA_INFO"
	.sectionflags	@""
	.align	4


	//----- nvinfo : EIATTR_CUDA_API_VERSION
	.align		4
        /*0000*/ 	.byte	0x04, 0x37
        /*0002*/ 	.short	(.L_109 - .L_108)
.L_108:
        /*0004*/ 	.word	0x00000082


	//----- nvinfo : EIATTR_KPARAM_INFO
	.align		4
.L_109:
        /*0008*/ 	.byte	0x04, 0x17
        /*000a*/ 	.short	(.L_111 - .L_110)
.L_110:
        /*000c*/ 	.word	0x00000000
        /*0010*/ 	.short	0x0002
        /*0012*/ 	.short	0x0010
        /*0014*/ 	.byte	0x00, 0xf0, 0x21, 0x00


	//----- nvinfo : EIATTR_KPARAM_INFO
	.align		4
.L_111:
        /*0018*/ 	.byte	0x04, 0x17
        /*001a*/ 	.short	(.L_113 - .L_112)
.L_112:
        /*001c*/ 	.word	0x00000000
        /*0020*/ 	.short	0x0001
        /*0022*/ 	.short	0x0008
        /*0024*/ 	.byte	0x00, 0xf5, 0x21, 0x00


	//----- nvinfo : EIATTR_KPARAM_INFO
	.align		4
.L_113:
        /*0028*/ 	.byte	0x04, 0x17
        /*002a*/ 	.short	(.L_115 - .L_114)
.L_114:
        /*002c*/ 	.word	0x00000000
        /*0030*/ 	.short	0x0000
        /*0032*/ 	.short	0x0000
        /*0034*/ 	.byte	0x00, 0xf5, 0x21, 0x00


	//----- nvinfo : EIATTR_SPARSE_MMA_MASK
	.align		4
.L_115:
        /*0038*/ 	.byte	0x03, 0x50
        /*003a*/ 	.short	0x0000


	//----- nvinfo : EIATTR_MAXREG_COUNT
	.align		4
        /*003c*/ 	.byte	0x03, 0x1b
        /*003e*/ 	.short	0x00ff


	//----- nvinfo : EIATTR_NUM_BARRIERS
	.align		4
        /*0040*/ 	.byte	0x02, 0x4c
        /*0042*/ 	.byte	0x01
	.zero		1


	//----- nvinfo : EIATTR_MERCURY_ISA_VERSION
	.align		4
        /*0044*/ 	.byte	0x03, 0x5f
        /*0046*/ 	.short	0x0101


	//----- nvinfo : EIATTR_VRC_CTA_INIT_COUNT
	.align		4
        /*0048*/ 	.byte	0x02, 0x4a
	.zero		1
	.zero		1


	//----- nvinfo : EIATTR_EXIT_INSTR_OFFSETS
	.align		4
        /*004c*/ 	.byte	0x04, 0x1c
        /*004e*/ 	.short	(.L_117 - .L_116)


	//   ....[0]....
.L_116:
        /*0050*/ 	.word	0x000001b0


	//   ....[1]....
        /*0054*/ 	.word	0x00000480


	//   ....[2]....
        /*0058*/ 	.word	0x000005c0


	//----- nvinfo : EIATTR_CRS_STACK_SIZE
	.align		4
.L_117:
        /*005c*/ 	.byte	0x04, 0x1e
        /*005e*/ 	.short	(.L_119 - .L_118)
.L_118:
        /*0060*/ 	.word	0x00000000


	//----- nvinfo : EIATTR_CBANK_PARAM_SIZE
	.align		4
.L_119:
        /*0064*/ 	.byte	0x03, 0x19
        /*0066*/ 	.short	0x0018


	//----- nvinfo : EIATTR_PARAM_CBANK
	.align		4
        /*0068*/ 	.byte	0x04, 0x0a
        /*006a*/ 	.short	(.L_121 - .L_120)
	.align		4
.L_120:
        /*006c*/ 	.word	index@(.nv.constant0._Z15get_min_max_auxPfS_m)
        /*0070*/ 	.short	0x0380
        /*0072*/ 	.short	0x0018


	//----- nvinfo : EIATTR_SW_WAR
	.align		4
.L_121:
        /*0074*/ 	.byte	0x04, 0x36
        /*0076*/ 	.short	(.L_123 - .L_122)
.L_122:
        /*0078*/ 	.word	0x00000008
.L_123:


//--------------------- .nv.info._Z11get_min_maxPKfPfS1_mm --------------------------
	.section	.nv.info._Z11get_min_maxPKfPfS1_mm,"",@"SHT_CUDA_INFO"
	.sectionflags	@""
	.align	4


	//----- nvinfo : EIATTR_CUDA_API_VERSION
	.align		4
        /*0000*/ 	.byte	0x04, 0x37
        /*0002*/ 	.short	(.L_125 - .L_124)
.L_124:
        /*0004*/ 	.word	0x00000082


	//----- nvinfo : EIATTR_KPARAM_INFO
	.align		4
.L_125:
        /*0008*/ 	.byte	0x04, 0x17
        /*000a*/ 	.short	(.L_127 - .L_126)
.L_126:
        /*000c*/ 	.word	0x00000000
        /*0010*/ 	.short	0x0004
        /*0012*/ 	.short	0x0020
        /*0014*/ 	.byte	0x00, 0xf0, 0x21, 0x00


	//----- nvinfo : EIATTR_KPARAM_INFO
	.align		4
.L_127:
        /*0018*/ 	.byte	0x04, 0x17
        /*001a*/ 	.short	(.L_129 - .L_128)
.L_128:
        /*001c*/ 	.word	0x00000000
        /*0020*/ 	.short	0x0003
        /*0022*/ 	.short	0x0018
        /*0024*/ 	.byte	0x00, 0xf0, 0x21, 0x00


	//----- nvinfo : EIATTR_KPARAM_INFO
	.align		4
.L_129:
        /*0028*/ 	.byte	0x04, 0x17
        /*002a*/ 	.short	(.L_131 - .L_130)
.L_130:
        /*002c*/ 	.word	0x00000000
        /*0030*/ 	.short	0x0002
        /*0032*/ 	.short	0x0010
        /*0034*/ 	.byte	0x00, 0xf5, 0x21, 0x00


	//----- nvinfo : EIATTR_KPARAM_INFO
	.align		4
.L_131:
        /*0038*/ 	.byte	0x04, 0x17
        /*003a*/ 	.short	(.L_133 - .L_132)
.L_132:
        /*003c*/ 	.word	0x00000000
        /*0040*/ 	.short	0x0001
        /*0042*/ 	.short	0x0008
        /*0044*/ 	.byte	0x00, 0xf5, 0x21, 0x00


	//----- nvinfo : EIATTR_KPARAM_INFO
	.align		4
.L_133:
        /*0048*/ 	.byte	0x04, 0x17
        /*004a*/ 	.short	(.L_135 - .L_134)
.L_134:
        /*004c*/ 	.word	0x00000000
        /*0050*/ 	.short	0x0000
        /*0052*/ 	.short	0x0000
        /*0054*/ 	.byte	0x00, 0xf5, 0x21, 0x00


	//----- nvinfo : EIATTR_SPARSE_MMA_MASK
	.align		4
.L_135:
        /*0058*/ 	.byte	0x03, 0x50
        /*005a*/ 	.short	0x0000


	//----- nvinfo : EIATTR_MAXREG_COUNT
	.align		4
        /*005c*/ 	.byte	0x03, 0x1b
        /*005e*/ 	.short	0x00ff


	//----- nvinfo : EIATTR_NUM_BARRIERS
	.align		4
        /*0060*/ 	.byte	0x02, 0x4c
        /*0062*/ 	.byte	0x01
	.zero		1


	//----- nvinfo : EIATTR_MERCURY_ISA_VERSION
	.align		4
        /*0064*/ 	.byte	0x03, 0x5f
        /*0066*/ 	.short	0x0101


	//----- nvinfo : EIATTR_VRC_CTA_INIT_COUNT
	.align		4
        /*0068*/ 	.byte	0x02, 0x4a
	.zero		1
	.zero		1


	//----- nvinfo : EIATTR_EXIT_INSTR_OFFSETS
	.align		4
        /*006c*/ 	.byte	0x04, 0x1c
        /*006e*/ 	.short	(.L_137 - .L_136)


	//   ....[0]....
.L_136:
        /*0070*/ 	.word	0x000001d0


	//   ....[1]....
        /*0074*/ 	.word	0x00000450


	//   ....[2]....
        /*0078*/ 	.word	0x00000590


	//----- nvinfo : EIATTR_CRS_STACK_SIZE
	.align		4
.L_137:
        /*007c*/ 	.byte	0x04, 0x1e
        /*007e*/ 	.short	(.L_139 - .L_138)
.L_138:
        /*0080*/ 	.word	0x00000000


	//----- nvinfo : EIATTR_CBANK_PARAM_SIZE
	.align		4
.L_139:
        /*0084*/ 	.byte	0x03, 0x19
        /*0086*/ 	.short	0x0028


	//----- nvinfo : EIATTR_PARAM_CBANK
	.align		4
        /*0088*/ 	.byte	0x04, 0x0a
        /*008a*/ 	.short	(.L_141 - .L_140)
	.align		4
.L_140:
        /*008c*/ 	.word	index@(.nv.constant0._Z11get_min_maxPKfPfS1_mm)
        /*0090*/ 	.short	0x0380
        /*0092*/ 	.short	0x0028


	//----- nvinfo : EIATTR_SW_WAR
	.align		4
.L_141:
        /*0094*/ 	.byte	0x04, 0x36
        /*0096*/ 	.short	(.L_143 - .L_142)
.L_142:
        /*0098*/ 	.word	0x00000008
.L_143:


//--------------------- .nv.callgraph             --------------------------
	.section	.nv.callgraph,"",@"SHT_CUDA_CALLGRAPH"
	.align	4
	.sectionentsize	8
	.align		4
        /*0000*/ 	.word	0x00000000
	.align		4
        /*0004*/ 	.word	0xffffffff
	.align		4
        /*0008*/ 	.word	index@(_Z14exclusive_scanPjS_mmm)
	.align		4
        /*000c*/ 	.word	index@(vprintf)
	.align		4
        /*0010*/ 	.word	index@(_Z17generateHistogramPKfmPjffmm)
	.align		4
        /*0014*/ 	.word	index@(vprintf)
	.align		4
        /*0018*/ 	.word	index@(_Z9readHistoPjm)
	.align		4
        /*001c*/ 	.word	index@(vprintf)
	.align		4
        /*0020*/ 	.word	0x00000000
	.align		4
        /*0024*/ 	.word	0xfffffffe
	.align		4
        /*0028*/ 	.word	0x00000000
	.align		4
        /*002c*/ 	.word	0xfffffffd
	.align		4
        /*0030*/ 	.word	0x00000000
	.align		4
        /*0034*/ 	.word	0xfffffffc


//--------------------- .nv.constant4             --------------------------
	.section	.nv.constant4,"a",@progbits
	.align	8
	.align		8
.nv.constant4:
        /*0000*/ 	.dword	vprintf
	.align		8
        /*0008*/ 	.dword	$str
	.align		8
        /*0010*/ 	.dword	$str$1
	.align		8
        /*0018*/ 	.dword	$str$2
	.align		8
        /*0020*/ 	.dword	$str$3
	.align		8
        /*0028*/ 	.dword	$str$4
	.align		8
        /*0030*/ 	.dword	$str$5


//--------------------- .text._Z14exclusive_scanPjS_mmm --------------------------
	.section	.text._Z14exclusive_scanPjS_mmm,"ax",@progbits
	.align	128
        .global         _Z14exclusive_scanPjS_mmm
        .type           _Z14exclusive_scanPjS_mmm,@function
        .size           _Z14exclusive_scanPjS_mmm,(.L_x_73 - _Z14exclusive_scanPjS_mmm)
        .other          _Z14exclusive_scanPjS_mmm,@"STO_CUDA_ENTRY STV_DEFAULT"
_Z14exclusive_scanPjS_mmm:
.text._Z14exclusive_scanPjS_mmm:
[----:B------:R-:W0:Y:S01]  /*0000*/  LDC R1, c[0x0][0x37c] ;  /* 0x0000df00ff017b82 */ /* 0x000e220000000800 */
[----:B------:R-:W1:Y:S01]  /*0010*/  LDCU.64 UR4, c[0x0][0x390] ;  /* 0x00007200ff0477ac */ /* 0x000e620008000a00 */
[----:B------:R-:W2:Y:S01]  /*0020*/  S2R R2, SR_TID.Y ;  /* 0x0000000000027919 */ /* 0x000ea20000002200 */
[----:B0-----:R-:W-:Y:S01]  /*0030*/  VIADD R1, R1, 0xfffffff0 ;  /* 0xfffffff001017836 */ /* 0x001fe20000000000 */
[----:B------:R-:W0:Y:S01]  /*0040*/  LDCU UR9, c[0x0][0x2fc] ;  /* 0x00005f80ff0977ac */ /* 0x000e220008000800 */
[----:B------:R-:W2:Y:S01]  /*0050*/  S2R R5, SR_TID.X ;  /* 0x0000000000057919 */ /* 0x000ea20000002100 */
[----:B------:R-:W3:Y:S01]  /*0060*/  LDCU.64 UR6, c[0x0][0x390] ;  /* 0x00007200ff0677ac */ /* 0x000ee20008000a00 */
[----:B------:R-:W4:Y:S01]  /*0070*/  LDCU.64 UR36, c[0x0][0x358] ;  /* 0x00006b00ff2477ac */ /* 0x000f220008000a00 */
[----:B-1----:R-:W1:Y:S01]  /*0080*/  I2F.U64 R0, UR4 ;  /* 0x0000000400007d12 */ /* 0x002e620008301000 */
[----:B------:R-:W2:Y:S01]  /*0090*/  LDCU UR4, c[0x0][0x360] ;  /* 0x00006c00ff0477ac */ /* 0x000ea20008000800 */
[----:B-1----:R-:W-:Y:S01]  /*00a0*/  FMUL R3, R0, 0.5 ;  /* 0x3f00000000037820 */ /* 0x002fe20000400000 */
[----:B--2---:R-:W-:-:S05]  /*00b0*/  IMAD R0, R2, UR4, R5 ;  /* 0x0000000402007c24 */ /* 0x004fca000f8e0205 */
[----:B------:R-:W1:Y:S01]  /*00c0*/  F2I.U32.TRUNC.NTZ R3, R3 ;  /* 0x0000000300037305 */ /* 0x000e62000020f000 */
[----:B------:R-:W2:Y:S01]  /*00d0*/  LDC.64 R4, c[0x0][0x380] ;  /* 0x0000e000ff047b82 */ /* 0x000ea20000000a00 */
[----:B-1----:R-:W-:-:S05]  /*00e0*/  IMAD.IADD R2, R0, 0x1, R3 ;  /* 0x0000000100027824 */ /* 0x002fca00078e0203 */
[----:B---3--:R-:W-:-:S04]  /*00f0*/  ISETP.GE.U32.AND P0, PT, R2, UR6, PT ;  /* 0x0000000602007c0c */ /* 0x008fc8000bf06070 */
[----:B------:R-:W-:Y:S01]  /*0100*/  ISETP.GE.U32.AND.EX P0, PT, RZ, UR7, PT, P0 ;  /* 0x00000007ff007c0c */ /* 0x000fe2000bf06100 */
[----:B--2---:R-:W-:-:S06]  /*0110*/  IMAD.WIDE.U32 R4, R0, 0x4, R4 ;  /* 0x0000000400047825 */ /* 0x004fcc00078e0004 */
[----:B----4-:R1:W2:Y:S06]  /*0120*/  LDG.E R4, desc[UR36][R4.64] ;  /* 0x0000002404047981 */ /* 0x0102ac000c1e1900 */
[----:B------:R-:W3:Y:S02]  /*0130*/  @!P0 LDC.64 R6, c[0x0][0x380] ;  /* 0x0000e000ff068b82 */ /* 0x000ee40000000a00 */
[----:B---3--:R-:W-:-:S04]  /*0140*/  @!P0 LEA R6, P1, R2, R6, 0x2 ;  /* 0x0000000602068211 */ /* 0x008fc800078210ff */
[----:B------:R-:W-:-:S05]  /*0150*/  @!P0 LEA.HI.X R7, R2, R7, RZ, 0x2, P1 ;  /* 0x0000000702078211 */ /* 0x000fca00008f14ff */
[----:B------:R-:W3:Y:S01]  /*0160*/  @!P0 LDG.E R6, desc[UR36][R6.64] ;  /* 0x0000002406068981 */ /* 0x000ee2000c1e1900 */
[----:B------:R-:W4:Y:S01]  /*0170*/  S2UR UR5, SR_CgaCtaId ;  /* 0x00000000000579c3 */ /* 0x000f220000008800 */
[----:B------:R-:W-:Y:S01]  /*0180*/  UMOV UR4, 0x400 ;  /* 0x0000040000047882 */ /* 0x000fe20000000000 */
[----:B------:R-:W-:Y:S01]  /*0190*/  ISETP.NE.AND P1, PT, R0, RZ, PT ;  /* 0x000000ff0000720c */ /* 0x000fe20003f25270 */
[----:B------:R-:W5:-:S12]  /*01a0*/  LDCU UR8, c[0x0][0x2f8] ;  /* 0x00005f00ff0877ac */ /* 0x000f580008000800 */
[----:B------:R-:W2:Y:S01]  /*01b0*/  @!P1 LDC R11, c[0x0][0x390] ;  /* 0x0000e400ff0b9b82 */ /* 0x000ea20000000800 */
[----:B----4-:R-:W-:-:S06]  /*01c0*/  ULEA UR4, UR5, UR4, 0x18 ;  /* 0x0000000405047291 */ /* 0x010fcc000f8ec0ff */
[----:B------:R-:W-:-:S05]  /*01d0*/  LEA R8, R0, UR4, 0x2 ;  /* 0x0000000400087c11 */ /* 0x000fca000f8e10ff */
[----:B------:R-:W-:Y:S01]  /*01e0*/  IMAD R3, R3, 0x4, R8 ;  /* 0x0000000403037824 */ /* 0x000fe200078e0208 */
[----:B------:R-:W-:-:S04]  /*01f0*/  USHF.R.U64 UR5, UR6, 0x1, UR7 ;  /* 0x0000000106057899 */ /* 0x000fc80008001207 */
[----:B------:R-:W-:Y:S01]  /*0200*/  UISETP.NE.AND UP0, UPT, UR5, URZ, UPT ;  /* 0x000000ff0500728c */ /* 0x000fe2000bf05270 */
[----:B-----5:R-:W-:Y:S01]  /*0210*/  IADD3 R16, P2, PT, R1, UR8, RZ ;  /* 0x0000000801107c10 */ /* 0x020fe2000ff5e0ff */
[----:B-1----:R-:W-:-:S04]  /*0220*/  HFMA2 R5, -RZ, RZ, 0, 5.9604644775390625e-08 ;  /* 0x00000001ff057431 */ /* 0x002fc800000001ff */
[----:B0-----:R-:W-:Y:S01]  /*0230*/  IMAD.X R17, RZ, RZ, UR9, P2 ;  /* 0x00000009ff117e24 */ /* 0x001fe200090e06ff */
[----:B--2---:R0:W-:Y:S04]  /*0240*/  STS [R8], R4 ;  /* 0x0000000408007388 */ /* 0x0041e80000000800 */
[----:B---3--:R0:W-:Y:S04]  /*0250*/  @!P0 STS [R3], R6 ;  /* 0x0000000603008388 */ /* 0x0081e80000000800 */
[----:B------:R0:W-:Y:S01]  /*0260*/  @P0 STS [R3], RZ ;  /* 0x000000ff03000388 */ /* 0x0001e20000000800 */
[----:B------:R-:W-:Y:S05]  /*0270*/  BRA.U !UP0, `(.L_x_0) ;  /* 0x0000000108407547 */ /* 0x000fea000b800000 */
[----:B0-----:R-:W-:Y:S01]  /*0280*/  LEA R4, R0, 0x1, 0x1 ;  /* 0x0000000100047811 */ /* 0x001fe200078e08ff */
[----:B------:R-:W-:-:S07]  /*0290*/  IMAD.MOV.U32 R5, RZ, RZ, 0x1 ;  /* 0x00000001ff057424 */ /* 0x000fce00078e00ff */
.L_x_1:
[----:B------:R-:W-:Y:S01]  /*02a0*/  BAR.SYNC.DEFER_BLOCKING 0x0 ;  /* 0x0000000000007b1d */ /* 0x000fe20000010000 */
[----:B------:R-:W-:Y:S01]  /*02b0*/  ISETP.GE.U32.AND P0, PT, R0, UR5, PT ;  /* 0x0000000500007c0c */ /* 0x000fe2000bf06070 */
[----:B------:R-:W-:Y:S02]  /*02c0*/  UISETP.GT.U32.AND UP0, UPT, UR5, 0x1, UPT ;  /* 0x000000010500788c */ /* 0x000fe4000bf04070 */
[----:B------:R-:W-:-:S07]  /*02d0*/  USHF.R.U32.HI UR6, URZ, 0x1, UR5 ;  /* 0x00000001ff067899 */ /* 0x000fce0008011605 */
[----:B------:R-:W-:-:S03]  /*02e0*/  UMOV UR5, UR6 ;  /* 0x0000000600057c82 */ /* 0x000fc60008000000 */
[----:B------:R-:W-:-:S05]  /*02f0*/  @!P0 IMAD R6, R4, R5, RZ ;  /* 0x0000000504068224 */ /* 0x000fca00078e02ff */
[----:B------:R-:W-:-:S04]  /*0300*/  @!P0 LEA R6, R6, UR4, 0x2 ;  /* 0x0000000406068c11 */ /* 0x000fc8000f8e10ff */
[C---:B-1----:R-:W-:Y:S01]  /*0310*/  @!P0 LEA R7, R5.reuse, R6, 0x2 ;  /* 0x0000000605078211 */ /* 0x042fe200078e10ff */
[----:B------:R-:W-:Y:S01]  /*0320*/  IMAD.SHL.U32 R5, R5, 0x2, RZ ;  /* 0x0000000205057824 */ /* 0x000fe200078e00ff */
[----:B------:R-:W-:Y:S04]  /*0330*/  @!P0 LDS R6, [R6+-0x4] ;  /* 0xfffffc0006068984 */ /* 0x000fe80000000800 */
[----:B------:R-:W0:Y:S02]  /*0340*/  @!P0 LDS R9, [R7+-0x4] ;  /* 0xfffffc0007098984 */ /* 0x000e240000000800 */
[----:B0-----:R-:W-:-:S05]  /*0350*/  @!P0 IMAD.IADD R10, R6, 0x1, R9 ;  /* 0x00000001060a8824 */ /* 0x001fca00078e0209 */
[----:B------:R1:W-:Y:S01]  /*0360*/  @!P0 STS [R7+-0x4], R10 ;  /* 0xfffffc0a07008388 */ /* 0x0003e20000000800 */
[----:B------:R-:W-:Y:S05]  /*0370*/  BRA.U UP0, `(.L_x_1) ;  /* 0xfffffffd00c87547 */ /* 0x000fea000b83ffff */
.L_x_0:
[----:B------:R-:W2:Y:S01]  /*0380*/  LDCU.64 UR6, c[0x0][0x390] ;  /* 0x00007200ff0677ac */ /* 0x000ea20008000a00 */
[----:B0-----:R-:W-:-:S05]  /*0390*/  @!P1 LEA R4, R11, UR4, 0x2 ;  /* 0x000000040b049c11 */ /* 0x001fca000f8e10ff */
[----:B------:R0:W-:Y:S01]  /*03a0*/  @!P1 STS [R4+-0x4], RZ ;  /* 0xfffffcff04009388 */ /* 0x0001e20000000800 */
[----:B--2---:R-:W-:-:S04]  /*03b0*/  UISETP.GE.U32.AND UP0, UPT, UR6, 0x2, UPT ;  /* 0x000000020600788c */ /* 0x004fc8000bf06070 */
[----:B------:R-:W-:-:S09]  /*03c0*/  UISETP.GE.U32.AND.EX UP0, UPT, UR7, URZ, UPT, UP0 ;  /* 0x000000ff0700728c */ /* 0x000fd2000bf06100 */
[----:B0-----:R-:W-:Y:S05]  /*03d0*/  BRA.U !UP0, `(.L_x_2) ;  /* 0x00000001084c7547 */ /* 0x001fea000b800000 */
[----:B-1----:R-:W-:Y:S01]  /*03e0*/  LEA R10, R0, 0x1, 0x1 ;  /* 0x00000001000a7811 */ /* 0x002fe200078e08ff */
[----:B------:R-:W0:Y:S01]  /*03f0*/  LDCU.64 UR8, c[0x0][0x390] ;  /* 0x00007200ff0877ac */ /* 0x000e220008000a00 */
[----:B------:R-:W-:-:S05]  /*0400*/  UMOV UR5, 0x1 ;  /* 0x0000000100057882 */ /* 0x000fca0000000000 */
.L_x_3:
[----:B------:R-:W-:Y:S01]  /*0410*/  BAR.SYNC.DEFER_BLOCKING 0x0 ;  /* 0x0000000000007b1d */ /* 0x000fe20000010000 */
[----:B------:R-:W-:Y:S01]  /*0420*/  ISETP.GE.AND P0, PT, R0, UR5, PT ;  /* 0x0000000500007c0c */ /* 0x000fe2000bf06270 */
[----:B------:R-:W-:Y:S01]  /*0430*/  USHF.L.U32 UR5, UR5, 0x1, URZ ;  /* 0x0000000105057899 */ /* 0x000fe200080006ff */
[----:B------:R-:W-:-:S03]  /*0440*/  SHF.R.U32.HI R5, RZ, 0x1, R5 ;  /* 0x00000001ff057819 */ /* 0x000fc60000011605 */
[----:B------:R-:W-:Y:S02]  /*0450*/  USHF.R.S32.HI UR6, URZ, 0x1f, UR5 ;  /* 0x0000001fff067899 */ /* 0x000fe40008011405 */
[----:B0-----:R-:W-:-:S04]  /*0460*/  UISETP.GE.U32.AND UP0, UPT, UR5, UR8, UPT ;  /* 0x000000080500728c */ /* 0x001fc8000bf06070 */
[----:B------:R-:W-:Y:S02]  /*0470*/  UISETP.GE.U32.AND.EX UP0, UPT, UR6, UR9, UPT, UP0 ;  /* 0x000000090600728c */ /* 0x000fe4000bf06100 */
[----:B--2---:R-:W-:-:S05]  /*0480*/  @!P0 IMAD R4, R5, R10, RZ ;  /* 0x0000000a05048224 */ /* 0x004fca00078e02ff */
[----:B------:R-:W-:-:S04]  /*0490*/  @!P0 LEA R4, R4, UR4, 0x2 ;  /* 0x0000000404048c11 */ /* 0x000fc8000f8e10ff */
[----:B------:R-:W-:Y:S01]  /*04a0*/  @!P0 LEA R7, R5, R4, 0x2 ;  /* 0x0000000405078211 */ /* 0x000fe200078e10ff */
[----:B------:R-:W-:Y:S04]  /*04b0*/  @!P0 LDS R6, [R4+-0x4] ;  /* 0xfffffc0004068984 */ /* 0x000fe80000000800 */
[----:B------:R-:W0:Y:S02]  /*04c0*/  @!P0 LDS R9, [R7+-0x4] ;  /* 0xfffffc0007098984 */ /* 0x000e240000000800 */
[----:B0-----:R-:W-:Y:S02]  /*04d0*/  @!P0 IMAD.IADD R6, R6, 0x1, R9 ;  /* 0x0000000106068824 */ /* 0x001fe400078e0209 */
[----:B------:R2:W-:Y:S04]  /*04e0*/  @!P0 STS [R4+-0x4], R9 ;  /* 0xfffffc0904008388 */ /* 0x0005e80000000800 */
[----:B------:R2:W-:Y:S01]  /*04f0*/  @!P0 STS [R7+-0x4], R6 ;  /* 0xfffffc0607008388 */ /* 0x0005e20000000800 */
[----:B------:R-:W-:Y:S05]  /*0500*/  BRA.U !UP0, `(.L_x_3) ;  /* 0xfffffffd08c07547 */ /* 0x000fea000b83ffff */
.L_x_2:
[----:B------:R-:W-:Y:S06]  /*0510*/  BAR.SYNC.DEFER_BLOCKING 0x0 ;  /* 0x0000000000007b1d */ /* 0x000fec0000010000 */
[----:B------:R-:W0:Y:S02]  /*0520*/  LDCU.64 UR4, c[0x0][0x388] ;  /* 0x00007100ff0477ac */ /* 0x000e240008000a00 */
[----:B--2---:R-:W2:Y:S01]  /*0530*/  LDC.64 R4, c[0x0][0x388] ;  /* 0x0000e200ff047b82 */ /* 0x004ea20000000a00 */
[----:B------:R-:W3:Y:S01]  /*0540*/  LDS R9, [R8] ;  /* 0x0000000008097984 */ /* 0x000ee20000000800 */
[----:B0-----:R-:W-:-:S03]  /*0550*/  LEA R6, P0, R2, UR4, 0x2 ;  /* 0x0000000402067c11 */ /* 0x001fc6000f8010ff */
[----:B------:R-:W0:Y:S01]  /*0560*/  LDS R3, [R3] ;  /* 0x0000000003037984 */ /* 0x000e220000000800 */
[----:B-1----:R-:W-:Y:S02]  /*0570*/  LEA.HI.X R7, R2, UR5, RZ, 0x2, P0 ;  /* 0x0000000502077c11 */ /* 0x002fe400080f14ff */
[C---:B------:R-:W-:Y:S01]  /*0580*/  ISETP.NE.AND P0, PT, R0.reuse, RZ, PT ;  /* 0x000000ff0000720c */ /* 0x040fe20003f05270 */
[----:B--2---:R-:W-:-:S05]  /*0590*/  IMAD.WIDE.U32 R4, R0, 0x4, R4 ;  /* 0x0000000400047825 */ /* 0x004fca00078e0004 */
[----:B---3--:R1:W-:Y:S04]  /*05a0*/  STG.E desc[UR36][R4.64], R9 ;  /* 0x0000000904007986 */ /* 0x0083e8000c101924 */
[----:B0-----:R1:W-:Y:S03]  /*05b0*/  STG.E desc[UR36][R6.64], R3 ;  /* 0x0000000306007986 */ /* 0x0013e6000c101924 */
[----:B------:R-:W-:Y:S05]  /*05c0*/  @P0 EXIT ;  /* 0x000000000000094d */ /* 0x000fea0003800000 */
[----:B------:R-:W-:Y:S01]  /*05d0*/  MOV R0, 0x0 ;  /* 0x0000000000007802 */ /* 0x000fe20000000f00 */
[----:B------:R-:W0:Y:S01]  /*05e0*/  LDCU.64 UR4, c[0x4][0x28] ;  /* 0x01000500ff0477ac */ /* 0x000e220008000a00 */
[----:B-1----:R-:W-:Y:S02]  /*05f0*/  CS2R R6, SRZ ;  /* 0x0000000000067805 */ /* 0x002fe4000001ff00 */
[----:B------:R1:W2:Y:S01]  /*0600*/  LDC.64 R2, c[0x4][R0] ;  /* 0x0100000000027b82 */ /* 0x0002a20000000a00 */
[----:B0-----:R-:W-:Y:S01]  /*0610*/  IMAD.U32 R4, RZ, RZ, UR4 ;  /* 0x00000004ff047e24 */ /* 0x001fe2000f8e00ff */
[----:B-1----:R-:W-:-:S07]  /*0620*/  MOV R5, UR5 ;  /* 0x0000000500057c02 */ /* 0x002fce0008000f00 */
[----:B------:R-:W-:-:S07]  /*0630*/  LEPC R20, `(.L_x_4) ;  /* 0x000000001014794e */ /* 0x000fce0000000000 */
[----:B--2---:R-:W-:Y:S05]  /*0640*/  CALL.ABS.NOINC R2 ;  /* 0x0000000002007343 */ /* 0x004fea0003c00000 */
.L_x_4:
[----:B------:R-:W0:Y:S01]  /*0650*/  LDCU.128 UR8, c[0x0][0x380] ;  /* 0x00007000ff0877ac */ /* 0x000e220008000c00 */
[----:B------:R-:W-:Y:S01]  /*0660*/  IMAD.MOV.U32 R2, RZ, RZ, RZ ;  /* 0x000000ffff027224 */ /* 0x000fe200078e00ff */
[----:B0-----:R-:W-:Y:S02]  /*0670*/  UIADD3 UR6, UP0, UPT, UR8, 0x10, URZ ;  /* 0x0000001008067890 */ /* 0x001fe4000ff1e0ff */
[----:B------:R-:W-:Y:S02]  /*0680*/  UIADD3 UR4, UP1, UPT, UR10, 0x10, URZ ;  /* 0x000000100a047890 */ /* 0x000fe4000ff3e0ff */
[----:B------:R-:W-:Y:S02]  /*0690*/  UIADD3.X UR7, UPT, UPT, URZ, UR9, URZ, UP0, !UPT ;  /* 0x00000009ff077290 */ /* 0x000fe400087fe4ff */
[----:B------:R-:W-:Y:S01]  /*06a0*/  UIADD3.X UR5, UPT, UPT, URZ, UR11, URZ, UP1, !UPT ;  /* 0x0000000bff057290 */ /* 0x000fe20008ffe4ff */
[----:B------:R-:W-:Y:S01]  /*06b0*/  IMAD.U32 R26, RZ, RZ, UR6 ;  /* 0x00000006ff1a7e24 */ /* 0x000fe2000f8e00ff */
[----:B------:R-:W-:-:S02]  /*06c0*/  MOV R24, UR4 ;  /* 0x0000000400187c02 */ /* 0x000fc40008000f00 */
[----:B------:R-:W-:Y:S02]  /*06d0*/  IMAD.U32 R27, RZ, RZ, UR7 ;  /* 0x00000007ff1b7e24 */ /* 0x000fe4000f8e00ff */
[----:B------:R-:W-:-:S07]  /*06e0*/  IMAD.U32 R25, RZ, RZ, UR5 ;  /* 0x00000005ff197e24 */ /* 0x000fce000f8e00ff */
.L_x_21:
[----:B------:R-:W2:Y:S04]  /*06f0*/  LDG.E R3, desc[UR36][R26.64+-0x10] ;  /* 0xfffff0241a037981 */ /* 0x000ea8000c1e1900 */
[----:B------:R-:W3:Y:S01]  /*0700*/  LDG.E R0, desc[UR36][R24.64+-0x10] ;  /* 0xfffff02418007981 */ /* 0x000ee2000c1e1900 */
[----:B------:R-:W-:Y:S01]  /*0710*/  MOV R18, 0x0 ;  /* 0x0000000000127802 */ /* 0x000fe20000000f00 */
[----:B------:R-:W0:Y:S01]  /*0720*/  LDCU.64 UR4, c[0x4][0x30] ;  /* 0x01000600ff0477ac */ /* 0x000e220008000a00 */
[----:B------:R-:W-:Y:S01]  /*0730*/  IMAD.MOV.U32 R6, RZ, RZ, R16 ;  /* 0x000000ffff067224 */ /* 0x000fe200078e0010 */
[----:B------:R-:W-:Y:S01]  /*0740*/  MOV R7, R17 ;  /* 0x0000001100077202 */ /* 0x000fe20000000f00 */
[----:B------:R1:W4:Y:S01]  /*0750*/  LDC.64 R8, c[0x4][R18] ;  /* 0x0100000012087b82 */ /* 0x0003220000000a00 */
[----:B0-----:R-:W-:Y:S01]  /*0760*/  MOV R4, UR4 ;  /* 0x0000000400047c02 */ /* 0x001fe20008000f00 */
[----:B------:R-:W-:Y:S01]  /*0770*/  IMAD.U32 R5, RZ, RZ, UR5 ;  /* 0x00000005ff057e24 */ /* 0x000fe2000f8e00ff */
[----:B--2---:R1:W-:Y:S04]  /*0780*/  STL.64 [R1], R2 ;  /* 0x0000000201007387 */ /* 0x0043e80000100a00 */
[----:B---34-:R1:W-:Y:S02]  /*0790*/  STL [R1+0x8], R0 ;  /* 0x0000080001007387 */ /* 0x0183e40000100800 */
[----:B------:R-:W-:-:S07]  /*07a0*/  LEPC R20, `(.L_x_5) ;  /* 0x000000001014794e */ /* 0x000fce0000000000 */
[----:B-1----:R-:W-:Y:S05]  /*07b0*/  CALL.ABS.NOINC R8 ;  /* 0x0000000008007343 */ /* 0x002fea0003c00000 */
.L_x_5:
[----:B------:R-:W2:Y:S01]  /*07c0*/  LDG.E R3, desc[UR36][R26.64+-0x10] ;  /* 0xfffff0241a037981 */ /* 0x000ea2000c1e1900 */
[----:B------:R0:W1:Y:S01]  /*07d0*/  LDC.64 R8, c[0x4][R18] ;  /* 0x0100000012087b82 */ /* 0x0000620000000a00 */
[----:B------:R-:W3:Y:S01]  /*07e0*/  LDCU.64 UR4, c[0x4][0x10] ;  /* 0x01000200ff0477ac */ /* 0x000ee20008000a00 */
[----:B------:R-:W-:Y:S01]  /*07f0*/  MOV R6, R16 ;  /* 0x0000001000067202 */ /* 0x000fe20000000f00 */
[----:B------:R-:W-:Y:S02]  /*0800*/  IMAD.MOV.U32 R7, RZ, RZ, R17 ;  /* 0x000000ffff077224 */ /* 0x000fe400078e0011 */
[----:B---3--:R-:W-:Y:S02]  /*0810*/  IMAD.U32 R4, RZ, RZ, UR4 ;  /* 0x00000004ff047e24 */ /* 0x008fe4000f8e00ff */
[----:B------:R-:W-:Y:S01]  /*0820*/  IMAD.U32 R5, RZ, RZ, UR5 ;  /* 0x00000005ff057e24 */ /* 0x000fe2000f8e00ff */
[----:B-12---:R0:W-:Y:S06]  /*0830*/  STL.64 [R1], R2 ;  /* 0x0000000201007387 */ /* 0x0061ec0000100a00 */
[----:B------:R-:W-:-:S07]  /*0840*/  LEPC R20, `(.L_x_6) ;  /* 0x000000001014794e */ /* 0x000fce0000000000 */
[----:B0-----:R-:W-:Y:S05]  /*0850*/  CALL.ABS.NOINC R8 ;  /* 0x0000000008007343 */ /* 0x001fea0003c00000 */
.L_x_6:
[----:B------:R-:W2:Y:S04]  /*0860*/  LDG.E R0, desc[UR36][R24.64+-0xc] ;  /* 0xfffff42418007981 */ /* 0x000ea8000c1e1900 */
[----:B------:R-:W3:Y:S01]  /*0870*/  LDG.E R23, desc[UR36][R26.64+-0xc] ;  /* 0xfffff4241a177981 */ /* 0x000ee2000c1e1900 */
[----:B------:R-:W-:Y:S01]  /*0880*/  VIADD R22, R2, 0x1 ;  /* 0x0000000102167836 */ /* 0x000fe20000000000 */
[----:B------:R0:W1:Y:S01]  /*0890*/  LDC.64 R8, c[0x4][R18] ;  /* 0x0100000012087b82 */ /* 0x0000620000000a00 */
[----:B------:R-:W4:Y:S01]  /*08a0*/  LDCU.64 UR4, c[0x4][0x30] ;  /* 0x01000600ff0477ac */ /* 0x000f220008000a00 */
[----:B------:R-:W-:Y:S01]  /*08b0*/  IMAD.MOV.U32 R6, RZ, RZ, R16 ;  /* 0x000000ffff067224 */ /* 0x000fe200078e0010 */
[----:B------:R-:W-:Y:S02]  /*08c0*/  MOV R7, R17 ;  /* 0x0000001100077202 */ /* 0x000fe40000000f00 */
[----:B----4-:R-:W-:Y:S01]  /*08d0*/  MOV R4, UR4 ;  /* 0x0000000400047c02 */ /* 0x010fe20008000f00 */
[----:B------:R-:W-:Y:S01]  /*08e0*/  IMAD.U32 R5, RZ, RZ, UR5 ;  /* 0x00000005ff057e24 */ /* 0x000fe2000f8e00ff */
[----:B--2---:R0:W-:Y:S04]  /*08f0*/  STL [R1+0x8], R0 ;  /* 0x0000080001007387 */ /* 0x0041e80000100800 */
[----:B-1-3--:R0:W-:Y:S02]  /*0900*/  STL.64 [R1], R22 ;  /* 0x0000001601007387 */ /* 0x00a1e40000100a00 */
[----:B------:R-:W-:-:S07]  /*0910*/  LEPC R20, `(.L_x_7) ;  /* 0x000000001014794e */ /* 0x000fce0000000000 */
[----:B0-----:R-:W-:Y:S05]  /*0920*/  CALL.ABS.NOINC R8 ;  /* 0x0000000008007343 */ /* 0x001fea0003c00000 */
.L_x_7:
        /* <DEDUP_REMOVED lines=10> */
.L_x_8:
        /* <DEDUP_REMOVED lines=13> */
.L_x_9:
        /* <DEDUP_REMOVED lines=10> */
.L_x_10:
        /* <DEDUP_REMOVED lines=13> */
.L_x_11:
        /* <DEDUP_REMOVED lines=10> */
.L_x_12:
        /* <DEDUP_REMOVED lines=13> */
.L_x_13:
        /* <DEDUP_REMOVED lines=10> */
.L_x_14:
        /* <DEDUP_REMOVED lines=13> */
.L_x_15:
        /* <DEDUP_REMOVED lines=10> */
.L_x_16:
        /* <DEDUP_REMOVED lines=13> */
.L_x_17:
        /* <DEDUP_REMOVED lines=10> */
.L_x_18:
        /* <DEDUP_REMOVED lines=13> */
.L_x_19:
[----:B------:R-:W2:Y:S01]  /*11d0*/  LDG.E R23, desc[UR36][R26.64+0xc] ;  /* 0x00000c241a177981 */ /* 0x000ea2000c1e1900 */
[----:B------:R-:W0:Y:S01]  /*11e0*/  LDC.64 R18, c[0x4][R18] ;  /* 0x0100000012127b82 */ /* 0x000e220000000a00 */
[----:B------:R-:W1:Y:S01]  /*11f0*/  LDCU.64 UR4, c[0x4][0x10] ;  /* 0x01000200ff0477ac */ /* 0x000e620008000a00 */
[----:B------:R-:W-:Y:S01]  /*1200*/  MOV R6, R16 ;  /* 0x0000001000067202 */ /* 0x000fe20000000f00 */
[----:B------:R-:W-:Y:S02]  /*1210*/  IMAD.MOV.U32 R7, RZ, RZ, R17 ;  /* 0x000000ffff077224 */ /* 0x000fe400078e0011 */
[----:B-1----:R-:W-:Y:S02]  /*1220*/  IMAD.U32 R4, RZ, RZ, UR4 ;  /* 0x00000004ff047e24 */ /* 0x002fe4000f8e00ff */
[----:B------:R-:W-:Y:S01]  /*1230*/  IMAD.U32 R5, RZ, RZ, UR5 ;  /* 0x00000005ff057e24 */ /* 0x000fe2000f8e00ff */
[----:B0-2---:R1:W-:Y:S06]  /*1240*/  STL.64 [R1], R22 ;  /* 0x0000001601007387 */ /* 0x0053ec0000100a00 */
[----:B------:R-:W-:-:S07]  /*1250*/  LEPC R20, `(.L_x_20) ;  /* 0x000000001014794e */ /* 0x000fce0000000000 */
[----:B-1----:R-:W-:Y:S05]  /*1260*/  CALL.ABS.NOINC R18 ;  /* 0x0000000012007343 */ /* 0x002fea0003c00000 */
.L_x_20:
[----:B------:R-:W-:Y:S01]  /*1270*/  VIADD R2, R2, 0x8 ;  /* 0x0000000802027836 */ /* 0x000fe20000000000 */
[----:B------:R-:W-:Y:S02]  /*1280*/  IADD3 R24, P2, PT, R24, 0x20, RZ ;  /* 0x0000002018187810 */ /* 0x000fe40007f5e0ff */
[----:B------:R-:W-:Y:S02]  /*1290*/  IADD3 R26, P1, PT, R26, 0x20, RZ ;  /* 0x000000201a1a7810 */ /* 0x000fe40007f3e0ff */
[----:B------:R-:W-:Y:S01]  /*12a0*/  ISETP.NE.AND P0, PT, R2, 0x400, PT ;  /* 0x000004000200780c */ /* 0x000fe20003f05270 */
[----:B------:R-:W-:Y:S01]  /*12b0*/  IMAD.X R25, RZ, RZ, R25, P2 ;  /* 0x000000ffff197224 */ /* 0x000fe200010e0619 */
[----:B------:R-:W-:-:S11]  /*12c0*/  IADD3.X R27, PT, PT, RZ, R27, RZ, P1, !PT ;  /* 0x0000001bff1b7210 */ /* 0x000fd60000ffe4ff */
[----:B------:R-:W-:Y:S05]  /*12d0*/  @P0 BRA `(.L_x_21) ;  /* 0xfffffff400040947 */ /* 0x000fea000383ffff */
[----:B------:R-:W-:Y:S05]  /*12e0*/  EXIT ;  /* 0x000000000000794d */ /* 0x000fea0003800000 */
.L_x_22:
[----:B------:R-:W-:-:S00]  /*12f0*/  BRA `(.L_x_22) ;  /* 0xfffffffc00fc7947 */ /* 0x000fc0000383ffff */
[----:B------:R-:W-:-:S00]  /*1300*/  NOP ;  /* 0x0000000000007918 */ /* 0x000fc00000000000 */
[----:B------:R-:W-:-:S00]  /*1310*/  NOP ;  /* 0x0000000000007918 */ /* 0x000fc00000000000 */
[----:B------:R-:W-:-:S00]  /*1320*/  NOP ;  /* 0x0000000000007918 */ /* 0x000fc00000000000 */
[----:B------:R-:W-:-:S00]  /*1330*/  NOP ;  /* 0x0000000000007918 */ /* 0x000fc00000000000 */
[----:B------:R-:W-:-:S00]  /*1340*/  NOP ;  /* 0x0000000000007918 */ /* 0x000fc00000000000 */
[----:B------:R-:W-:-:S00]  /*1350*/  NOP ;  /* 0x0000000000007918 */ /* 0x000fc00000000000 */
[----:B------:R-:W-:-:S00]  /*1360*/  NOP ;  /* 0x0000000000007918 */ /* 0x000fc00000000000 */
[----:B------:R-:W-:-:S00]  /*1370*/  NOP ;  /* 0x0000000000007918 */ /* 0x000fc00000000000 */
.L_x_73:


//--------------------- .text._Z17generateHistogramPKfmPjffmm --------------------------
	.section	.text._Z17generateHistogramPKfmPjffmm,"ax",@progbits
	.align	128
        .global         _Z17generateHistogramPKfmPjffmm
        .type           _Z17generateHistogramPKfmPjffmm,@function
        .size           _Z17generateHistogramPKfmPjffmm,(.L_x_72 - _Z17generateHistogramPKfmPjffmm)
        .other          _Z17generateHistogramPKfmPjffmm,@"STO_CUDA_ENTRY STV_DEFAULT"
_Z17generateHistogramPKfmPjffmm:
.text._Z17generateHistogramPKfmPjffmm:
[----:B------:R-:W0:Y:S01]  /*0000*/  LDC R1, c[0x0][0x37c] ;  /* 0x0000df00ff017b82 */ /* 0x000e220000000800 */
[----:B------:R-:W1:Y:S01]  /*0010*/  S2R R2, SR_TID.Y ;  /* 0x0000000000027919 */ /* 0x000e620000002200 */
[----:B------:R-:W2:Y:S06]  /*0020*/  LDCU UR5, c[0x0][0x2fc] ;  /* 0x00005f80ff0577ac */ /* 0x000eac0008000800 */
[----:B------:R-:W3:Y:S01]  /*0030*/  LDC R0, c[0x0][0x360] ;  /* 0x0000d800ff007b82 */ /* 0x000ee20000000800 */
[----:B0-----:R-:W-:Y:S01]  /*0040*/  VIADD R1, R1, 0xfffffff8 ;  /* 0xfffffff801017836 */ /* 0x001fe20000000000 */
[----:B------:R-:W3:Y:S01]  /*0050*/  S2R R5, SR_TID.X ;  /* 0x0000000000057919 */ /* 0x000ee20000002100 */
[----:B------:R-:W0:Y:S01]  /*0060*/  LDCU.128 UR8, c[0x0][0x3a0] ;  /* 0x00007400ff0877ac */ /* 0x000e220008000c00 */
[----:B------:R-:W4:Y:S04]  /*0070*/  LDCU UR4, c[0x0][0x2f8] ;  /* 0x00005f00ff0477ac */ /* 0x000f280008000800 */
[----:B------:R-:W1:Y:S08]  /*0080*/  S2UR UR7, SR_CTAID.Y ;  /* 0x00000000000779c3 */ /* 0x000e700000002600 */
[----:B------:R-:W1:Y:S08]  /*0090*/  LDC R3, c[0x0][0x364] ;  /* 0x0000d900ff037b82 */ /* 0x000e700000000800 */
[----:B------:R-:W3:Y:S01]  /*00a0*/  S2UR UR6, SR_CTAID.X ;  /* 0x00000000000679c3 */ /* 0x000ee20000002500 */
[----:B-1----:R-:W-:-:S05]  /*00b0*/  IMAD R3, R3, UR7, R2 ;  /* 0x0000000703037c24 */ /* 0x002fca000f8e0202 */
[----:B0-----:R-:W-:Y:S01]  /*00c0*/  ISETP.GE.U32.AND P0, PT, R3, UR8, PT ;  /* 0x0000000803007c0c */ /* 0x001fe2000bf06070 */
[----:B---3--:R-:W-:-:S03]  /*00d0*/  IMAD R0, R0, UR6, R5 ;  /* 0x0000000600007c24 */ /* 0x008fc6000f8e0205 */
[----:B------:R-:W-:Y:S02]  /*00e0*/  ISETP.GE.U32.AND.EX P0, PT, RZ, UR9, PT, P0 ;  /* 0x00000009ff007c0c */ /* 0x000fe4000bf06100 */
[----:B------:R-:W-:Y:S02]  /*00f0*/  ISETP.GE.U32.AND P1, PT, R0, UR10, PT ;  /* 0x0000000a00007c0c */ /* 0x000fe4000bf26070 */
[----:B------:R-:W-:-:S04]  /*0100*/  SHF.R.S32.HI R2, RZ, 0x1f, R0 ;  /* 0x0000001fff027819 */ /* 0x000fc80000011400 */
[----:B------:R-:W-:Y:S02]  /*0110*/  ISETP.GE.U32.OR.EX P0, PT, R2, UR11, P0, P1 ;  /* 0x0000000b02007c0c */ /* 0x000fe40008706510 */
[----:B----4-:R-:W-:-:S05]  /*0120*/  IADD3 R6, P1, PT, R1, UR4, RZ ;  /* 0x0000000401067c10 */ /* 0x010fca000ff3e0ff */
[----:B--2---:R-:W-:-:S06]  /*0130*/  IMAD.X R7, RZ, RZ, UR5, P1 ;  /* 0x00000005ff077e24 */ /* 0x004fcc00088e06ff */
[----:B------:R-:W-:Y:S05]  /*0140*/  @P0 EXIT ;  /* 0x000000000000094d */ /* 0x000fea0003800000 */
[----:B------:R-:W0:Y:S01]  /*0150*/  LDC.64 R4, c[0x0][0x380] ;  /* 0x0000e000ff047b82 */ /* 0x000e220000000a00 */
[----:B------:R-:W1:Y:S01]  /*0160*/  LDCU.64 UR36, c[0x0][0x358] ;  /* 0x00006b00ff2477ac */ /* 0x000e620008000a00 */
[----:B------:R-:W-:-:S06]  /*0170*/  IMAD R3, R3, UR10, R0 ;  /* 0x0000000a03037c24 */ /* 0x000fcc000f8e0200 */
[----:B------:R-:W2:Y:S01]  /*0180*/  LDC.64 R10, c[0x0][0x398] ;  /* 0x0000e600ff0a7b82 */ /* 0x000ea20000000a00 */
[----:B0-----:R-:W-:-:S06]  /*0190*/  IMAD.WIDE R4, R3, 0x4, R4 ;  /* 0x0000000403047825 */ /* 0x001fcc00078e0204 */
[----:B-1----:R-:W3:Y:S01]  /*01a0*/  LDG.E R4, desc[UR36][R4.64] ;  /* 0x0000002404047981 */ /* 0x002ee2000c1e1900 */
[----:B------:R-:W-:Y:S01]  /*01b0*/  BSSY.RECONVERGENT B0, `(.L_x_23) ;  /* 0x000000c000007945 */ /* 0x000fe20003800200 */
[----:B--2---:R-:W0:Y:S02]  /*01c0*/  MUFU.RCP R9, R10 ;  /* 0x0000000a00097308 */ /* 0x004e240000001000 */
[----:B0-----:R-:W-:-:S04]  /*01d0*/  FFMA R0, R9, -R10, 1 ;  /* 0x3f80000009007423 */ /* 0x001fc8000000080a */
[----:B------:R-:W-:Y:S01]  /*01e0*/  FFMA R0, R9, R0, R9 ;  /* 0x0000000009007223 */ /* 0x000fe20000000009 */
[----:B---3--:R-:W-:-:S04]  /*01f0*/  FADD R3, R4, -R11 ;  /* 0x8000000b04037221 */ /* 0x008fc80000000000 */
[----:B------:R-:W0:Y:S01]  /*0200*/  FCHK P0, R3, R10 ;  /* 0x0000000a03007302 */ /* 0x000e220000000000 */
[----:B------:R-:W-:-:S04]  /*0210*/  FFMA R9, R3, R0, RZ ;  /* 0x0000000003097223 */ /* 0x000fc800000000ff */
[----:B------:R-:W-:-:S04]  /*0220*/  FFMA R2, R9, -R10, R3 ;  /* 0x8000000a09027223 */ /* 0x000fc80000000003 */
[----:B------:R-:W-:Y:S01]  /*0230*/  FFMA R0, R0, R2, R9 ;  /* 0x0000000200007223 */ /* 0x000fe20000000009 */
[----:B0-----:R-:W-:Y:S06]  /*0240*/  @!P0 BRA `(.L_x_24) ;  /* 0x0000000000088947 */ /* 0x001fec0003800000 */
[----:B------:R-:W-:-:S07]  /*0250*/  MOV R2, 0x270 ;  /* 0x0000027000027802 */ /* 0x000fce0000000f00 */
[----:B------:R-:W-:Y:S05]  /*0260*/  CALL.REL.NOINC `($__internal_0_$__cuda_sm3x_div_rn_noftz_f32_slowpath) ;  /* 0x00000000006c7944 */ /* 0x000fea0003c00000 */
.L_x_24:
[----:B------:R-:W-:Y:S05]  /*0270*/  BSYNC.RECONVERGENT B0 ;  /* 0x0000000000007941 */ /* 0x000fea0003800200 */
.L_x_23:
[----:B------:R-:W0:Y:S01]  /*0280*/  LDCU.64 UR4, c[0x0][0x388] ;  /* 0x00007100ff0477ac */ /* 0x000e220008000a00 */
[----:B------:R-:W-:Y:S01]  /*0290*/  BSSY.RECONVERGENT B6, `(.L_x_25) ;  /* 0x0000013000067945 */ /* 0x000fe20003800200 */
[----:B0-----:R-:W-:-:S04]  /*02a0*/  UIADD3 UR4, UP0, UPT, UR4, -0x1, URZ ;  /* 0xffffffff04047890 */ /* 0x001fc8000ff1e0ff */
[----:B------:R-:W-:-:S09]  /*02b0*/  UIADD3.X UR5, UPT, UPT, UR5, -0x1, URZ, UP0, !UPT ;  /* 0xffffffff05057890 */ /* 0x000fd200087fe4ff */
[----:B------:R-:W0:Y:S02]  /*02c0*/  I2F.U64 R3, UR4 ;  /* 0x0000000400037d12 */ /* 0x000e240008301000 */
[----:B0-----:R-:W-:Y:S01]  /*02d0*/  FMUL R0, R3, R0 ;  /* 0x0000000003007220 */ /* 0x001fe20000400000 */
[----:B------:R-:W-:-:S05]  /*02e0*/  IMAD.MOV.U32 R3, RZ, RZ, 0x3f000000 ;  /* 0x3f000000ff037424 */ /* 0x000fca00078e00ff */
[----:B------:R-:W-:-:S05]  /*02f0*/  LOP3.LUT R3, R3, 0x80000000, R0, 0xb8, !PT ;  /* 0x8000000003037812 */ /* 0x000fca00078eb800 */
[----:B------:R-:W-:-:S04]  /*0300*/  FADD.RZ R3, R0, R3 ;  /* 0x0000000300037221 */ /* 0x000fc8000000c000 */
[----:B------:R-:W0:Y:S02]  /*0310*/  F2I.U32.TRUNC.NTZ R16, R3 ;  /* 0x0000000300107305 */ /* 0x000e24000020f000 */
[----:B0-----:R-:W-:-:S13]  /*0320*/  ISETP.GE.U32.AND P0, PT, R16, 0x400, PT ;  /* 0x000004001000780c */ /* 0x001fda0003f06070 */
[----:B------:R-:W-:Y:S05]  /*0330*/  @!P0 BRA `(.L_x_26) ;  /* 0x0000000000208947 */ /* 0x000fea0003800000 */
[----:B------:R-:W-:Y:S01]  /*0340*/  MOV R0, 0x0 ;  /* 0x0000000000007802 */ /* 0x000fe20000000f00 */
[----:B------:R0:W-:Y:S01]  /*0350*/  STL [R1], R16 ;  /* 0x0000001001007387 */ /* 0x0001e20000100800 */
[----:B------:R-:W1:Y:S02]  /*0360*/  LDCU.64 UR4, c[0x4][0x20] ;  /* 0x01000400ff0477ac */ /* 0x000e640008000a00 */
[----:B------:R0:W2:Y:S01]  /*0370*/  LDC.64 R2, c[0x4][R0] ;  /* 0x0100000000027b82 */ /* 0x0000a20000000a00 */
[----:B-1----:R-:W-:Y:S02]  /*0380*/  IMAD.U32 R4, RZ, RZ, UR4 ;  /* 0x00000004ff047e24 */ /* 0x002fe4000f8e00ff */
[----:B0-----:R-:W-:-:S07]  /*0390*/  IMAD.U32 R5, RZ, RZ, UR5 ;  /* 0x00000005ff057e24 */ /* 0x001fce000f8e00ff */
[----:B------:R-:W-:-:S07]  /*03a0*/  LEPC R20, `(.L_x_26) ;  /* 0x000000001014794e */ /* 0x000fce0000000000 */
[----:B--2---:R-:W-:Y:S05]  /*03b0*/  CALL.ABS.NOINC R2 ;  /* 0x0000000002007343 */ /* 0x004fea0003c00000 */
.L_x_26:
[----:B------:R-:W-:Y:S05]  /*03c0*/  BSYNC.RECONVERGENT B6 ;  /* 0x0000000000067941 */ /* 0x000fea0003800200 */
.L_x_25:
[----:B------:R-:W0:Y:S01]  /*03d0*/  LDC.64 R2, c[0x0][0x390] ;  /* 0x0000e400ff027b82 */ /* 0x000e220000000a00 */
[----:B------:R-:W-:Y:S02]  /*03e0*/  IMAD.MOV.U32 R5, RZ, RZ, 0x1 ;  /* 0x00000001ff057424 */ /* 0x000fe400078e00ff */
[----:B0-----:R-:W-:-:S05]  /*03f0*/  IMAD.WIDE.U32 R16, R16, 0x4, R2 ;  /* 0x0000000410107825 */ /* 0x001fca00078e0002 */
[----:B------:R-:W-:Y:S01]  /*0400*/  REDG.E.ADD.STRONG.GPU desc[UR36][R16.64], R5 ;  /* 0x000000051000798e */ /* 0x000fe2000c12e124 */
[----:B------:R-:W-:Y:S05]  /*0410*/  EXIT ;  /* 0x000000000000794d */ /* 0x000fea0003800000 */
        .weak           $__internal_0_$__cuda_sm3x_div_rn_noftz_f32_slowpath
        .type           $__internal_0_$__cuda_sm3x_div_rn_noftz_f32_slowpath,@function
        .size           $__internal_0_$__cuda_sm3x_div_rn_noftz_f32_slowpath,(.L_x_72 - $__internal_0_$__cuda_sm3x_div_rn_noftz_f32_slowpath)
$__internal_0_$__cuda_sm3x_div_rn_noftz_f32_slowpath:
[----:B------:R-:W0:Y:S01]  /*0420*/  LDC R0, c[0x0][0x398] ;  /* 0x0000e600ff007b82 */ /* 0x000e220000000800 */
[--C-:B------:R-:W-:Y:S01]  /*0430*/  SHF.R.U32.HI R4, RZ, 0x17, R3.reuse ;  /* 0x00000017ff047819 */ /* 0x100fe20000011603 */
[----:B------:R-:W1:Y:S01]  /*0440*/  LDCU UR4, c[0x0][0x398] ;  /* 0x00007300ff0477ac */ /* 0x000e620008000800 */
[----:B------:R-:W-:Y:S01]  /*0450*/  BSSY.RECONVERGENT B1, `(.L_x_27) ;  /* 0x0000064000017945 */ /* 0x000fe20003800200 */
[----:B------:R-:W-:Y:S01]  /*0460*/  IMAD.MOV.U32 R8, RZ, RZ, R3 ;  /* 0x000000ffff087224 */ /* 0x000fe200078e0003 */
[----:B------:R-:W-:-:S05]  /*0470*/  LOP3.LUT R4, R4, 0xff, RZ, 0xc0, !PT ;  /* 0x000000ff04047812 */ /* 0x000fca00078ec0ff */
[----:B------:R-:W-:Y:S02]  /*0480*/  VIADD R11, R4, 0xffffffff ;  /* 0xffffffff040b7836 */ /* 0x000fe40000000000 */
[----:B-1----:R-:W-:Y:S01]  /*0490*/  IMAD.U32 R9, RZ, RZ, UR4 ;  /* 0x00000004ff097e24 */ /* 0x002fe2000f8e00ff */
[----:B0-----:R-:W-:-:S04]  /*04a0*/  SHF.R.U32.HI R5, RZ, 0x17, R0 ;  /* 0x00000017ff057819 */ /* 0x001fc80000011600 */
[----:B------:R-:W-:-:S05]  /*04b0*/  LOP3.LUT R5, R5, 0xff, RZ, 0xc0, !PT ;  /* 0x000000ff05057812 */ /* 0x000fca00078ec0ff */
[----:B------:R-:W-:-:S05]  /*04c0*/  VIADD R12, R5, 0xffffffff ;  /* 0xffffffff050c7836 */ /* 0x000fca0000000000 */
[----:B------:R-:W-:-:S04]  /*04d0*/  ISETP.GT.U32.AND P0, PT, R12, 0xfd, PT ;  /* 0x000000fd0c00780c */ /* 0x000fc80003f04070 */
[----:B------:R-:W-:-:S13]  /*04e0*/  ISETP.GT.U32.OR P0, PT, R11, 0xfd, P0 ;  /* 0x000000fd0b00780c */ /* 0x000fda0000704470 */
[----:B------:R-:W-:Y:S01]  /*04f0*/  @!P0 IMAD.MOV.U32 R10, RZ, RZ, RZ ;  /* 0x000000ffff0a8224 */ /* 0x000fe200078e00ff */
[----:B------:R-:W-:Y:S06]  /*0500*/  @!P0 BRA `(.L_x_28) ;  /* 0x00000000005c8947 */ /* 0x000fec0003800000 */
[----:B------:R-:W-:Y:S02]  /*0510*/  FSETP.GTU.FTZ.AND P1, PT, |R0|, +INF , PT ;  /* 0x7f8000000000780b */ /* 0x000fe40003f3c200 */
[----:B------:R-:W-:-:S04]  /*0520*/  FSETP.GTU.FTZ.AND P0, PT, |R3|, +INF , PT ;  /* 0x7f8000000300780b */ /* 0x000fc80003f1c200 */
[----:B------:R-:W-:-:S13]  /*0530*/  PLOP3.LUT P0, PT, P0, P1, PT, 0xf8, 0x8f ;  /* 0x00000000008f781c */ /* 0x000fda0000703f70 */
[----:B------:R-:W-:Y:S05]  /*0540*/  @P0 BRA `(.L_x_29) ;  /* 0x00000004004c0947 */ /* 0x000fea0003800000 */
[----:B------:R-:W-:-:S13]  /*0550*/  LOP3.LUT P0, RZ, R9, 0x7fffffff, R8, 0xc8, !PT ;  /* 0x7fffffff09ff7812 */ /* 0x000fda000780c808 */
[----:B------:R-:W-:Y:S05]  /*0560*/  @!P0 BRA `(.L_x_30) ;  /* 0x00000004003c8947 */ /* 0x000fea0003800000 */
[C---:B------:R-:W-:Y:S02]  /*0570*/  FSETP.NEU.FTZ.AND P2, PT, |R3|.reuse, +INF , PT ;  /* 0x7f8000000300780b */ /* 0x040fe40003f5d200 */
[----:B------:R-:W-:Y:S02]  /*0580*/  FSETP.NEU.FTZ.AND P1, PT, |R0|, +INF , PT ;  /* 0x7f8000000000780b */ /* 0x000fe40003f3d200 */
[----:B------:R-:W-:-:S11]  /*0590*/  FSETP.NEU.FTZ.AND P0, PT, |R3|, +INF , PT ;  /* 0x7f8000000300780b */ /* 0x000fd60003f1d200 */
[----:B------:R-:W-:Y:S05]  /*05a0*/  @!P1 BRA !P2, `(.L_x_30) ;  /* 0x00000004002c9947 */ /* 0x000fea0005000000 */
[----:B------:R-:W-:-:S04]  /*05b0*/  LOP3.LUT P2, RZ, R8, 0x7fffffff, RZ, 0xc0, !PT ;  /* 0x7fffffff08ff7812 */ /* 0x000fc8000784c0ff */
[----:B------:R-:W-:-:S13]  /*05c0*/  PLOP3.LUT P1, PT, P1, P2, PT, 0x2f, 0xf2 ;  /* 0x0000000000f2781c */ /* 0x000fda0000f24577 */
[----:B------:R-:W-:Y:S05]  /*05d0*/  @P1 BRA `(.L_x_31) ;  /* 0x0000000400181947 */ /* 0x000fea0003800000 */
[----:B------:R-:W-:-:S04]  /*05e0*/  LOP3.LUT P1, RZ, R9, 0x7fffffff, RZ, 0xc0, !PT ;  /* 0x7fffffff09ff7812 */ /* 0x000fc8000782c0ff */
[----:B------:R-:W-:-:S13]  /*05f0*/  PLOP3.LUT P0, PT, P0, P1, PT, 0x2f, 0xf2 ;  /* 0x0000000000f2781c */ /* 0x000fda0000702577 */
[----:B------:R-:W-:Y:S05]  /*0600*/  @P0 BRA `(.L_x_32) ;  /* 0x0000000400000947 */ /* 0x000fea0003800000 */
[----:B------:R-:W-:Y:S02]  /*0610*/  ISETP.GE.AND P0, PT, R11, RZ, PT ;  /* 0x000000ff0b00720c */ /* 0x000fe40003f06270 */
[----:B------:R-:W-:-:S11]  /*0620*/  ISETP.GE.AND P1, PT, R12, RZ, PT ;  /* 0x000000ff0c00720c */ /* 0x000fd60003f26270 */
[----:B------:R-:W-:Y:S02]  /*0630*/  @P0 IMAD.MOV.U32 R10, RZ, RZ, RZ ;  /* 0x000000ffff0a0224 */ /* 0x000fe400078e00ff */
[----:B------:R-:W-:Y:S01]  /*0640*/  @!P0 FFMA R8, R3, 1.84467440737095516160e+19, RZ ;  /* 0x5f80000003088823 */ /* 0x000fe200000000ff */
[----:B------:R-:W-:Y:S02]  /*0650*/  @!P0 IMAD.MOV.U32 R10, RZ, RZ, -0x40 ;  /* 0xffffffc0ff0a8424 */ /* 0x000fe400078e00ff */
[----:B------:R-:W-:Y:S02]  /*0660*/  @!P1 FFMA R9, R0, 1.84467440737095516160e+19, RZ ;  /* 0x5f80000000099823 */ /* 0x000fe400000000ff */
[----:B------:R-:W-:-:S07]  /*0670*/  @!P1 VIADD R10, R10, 0x40 ;  /* 0x000000400a0a9836 */ /* 0x000fce0000000000 */
.L_x_28:
[----:B------:R-:W-:Y:S01]  /*0680*/  LEA R0, R5, 0xc0800000, 0x17 ;  /* 0xc080000005007811 */ /* 0x000fe200078eb8ff */
[----:B------:R-:W-:Y:S01]  /*0690*/  VIADD R4, R4, 0xffffff81 ;  /* 0xffffff8104047836 */ /* 0x000fe20000000000 */
[----:B------:R-:W-:Y:S03]  /*06a0*/  BSSY.RECONVERGENT B2, `(.L_x_33) ;  /* 0x0000035000027945 */ /* 0x000fe60003800200 */
[----:B------:R-:W-:Y:S01]  /*06b0*/  IMAD.IADD R9, R9, 0x1, -R0 ;  /* 0x0000000109097824 */ /* 0x000fe200078e0a00 */
[C---:B------:R-:W-:Y:S01]  /*06c0*/  IADD3 R5, PT, PT, R4.reuse, 0x7f, -R5 ;  /* 0x0000007f04057810 */ /* 0x040fe20007ffe805 */
[----:B------:R-:W-:Y:S02]  /*06d0*/  IMAD R0, R4, -0x800000, R8 ;  /* 0xff80000004007824 */ /* 0x000fe400078e0208 */
[----:B------:R-:W0:Y:S01]  /*06e0*/  MUFU.RCP R3, R9 ;  /* 0x0000000900037308 */ /* 0x000e220000001000 */
[----:B------:R-:W-:Y:S01]  /*06f0*/  FADD.FTZ R11, -R9, -RZ ;  /* 0x800000ff090b7221 */ /* 0x000fe20000010100 */
[----:B------:R-:W-:-:S03]  /*0700*/  IMAD.IADD R5, R5, 0x1, R10 ;  /* 0x0000000105057824 */ /* 0x000fc600078e020a */
[----:B0-----:R-:W-:-:S04]  /*0710*/  FFMA R12, R3, R11, 1 ;  /* 0x3f800000030c7423 */ /* 0x001fc8000000000b */
[----:B------:R-:W-:-:S04]  /*0720*/  FFMA R12, R3, R12, R3 ;  /* 0x0000000c030c7223 */ /* 0x000fc80000000003 */
[----:B------:R-:W-:-:S04]  /*0730*/  FFMA R3, R0, R12, RZ ;  /* 0x0000000c00037223 */ /* 0x000fc800000000ff */
[----:B------:R-:W-:-:S04]  /*0740*/  FFMA R8, R11, R3, R0 ;  /* 0x000000030b087223 */ /* 0x000fc80000000000 */
[----:B------:R-:W-:-:S04]  /*0750*/  FFMA R13, R12, R8, R3 ;  /* 0x000000080c0d7223 */ /* 0x000fc80000000003 */
[----:B------:R-:W-:-:S04]  /*0760*/  FFMA R8, R11, R13, R0 ;  /* 0x0000000d0b087223 */ /* 0x000fc80000000000 */
[----:B------:R-:W-:-:S05]  /*0770*/  FFMA R0, R12, R8, R13 ;  /* 0x000000080c007223 */ /* 0x000fca000000000d */
[----:B------:R-:W-:-:S04]  /*0780*/  SHF.R.U32.HI R3, RZ, 0x17, R0 ;  /* 0x00000017ff037819 */ /* 0x000fc80000011600 */
[----:B------:R-:W-:-:S05]  /*0790*/  LOP3.LUT R3, R3, 0xff, RZ, 0xc0, !PT ;  /* 0x000000ff03037812 */ /* 0x000fca00078ec0ff */
[----:B------:R-:W-:-:S04]  /*07a0*/  IMAD.IADD R9, R3, 0x1, R5 ;  /* 0x0000000103097824 */ /* 0x000fc800078e0205 */
[----:B------:R-:W-:-:S05]  /*07b0*/  VIADD R3, R9, 0xffffffff ;  /* 0xffffffff09037836 */ /* 0x000fca0000000000 */
[----:B------:R-:W-:-:S13]  /*07c0*/  ISETP.GE.U32.AND P0, PT, R3, 0xfe, PT ;  /* 0x000000fe0300780c */ /* 0x000fda0003f06070 */
[----:B------:R-:W-:Y:S05]  /*07d0*/  @!P0 BRA `(.L_x_34) ;  /* 0x0000000000808947 */ /* 0x000fea0003800000 */
[----:B------:R-:W-:-:S13]  /*07e0*/  ISETP.GT.AND P0, PT, R9, 0xfe, PT ;  /* 0x000000fe0900780c */ /* 0x000fda0003f04270 */
[----:B------:R-:W-:Y:S05]  /*07f0*/  @P0 BRA `(.L_x_35) ;  /* 0x00000000006c0947 */ /* 0x000fea0003800000 */
[----:B------:R-:W-:-:S13]  /*0800*/  ISETP.GE.AND P0, PT, R9, 0x1, PT ;  /* 0x000000010900780c */ /* 0x000fda0003f06270 */
[----:B------:R-:W-:Y:S05]  /*0810*/  @P0 BRA `(.L_x_36) ;  /* 0x0000000000740947 */ /* 0x000fea0003800000 */
[----:B------:R-:W-:Y:S02]  /*0820*/  ISETP.GE.AND P0, PT, R9, -0x18, PT ;  /* 0xffffffe80900780c */ /* 0x000fe40003f06270 */
[----:B------:R-:W-:-:S11]  /*0830*/  LOP3.LUT R0, R0, 0x80000000, RZ, 0xc0, !PT ;  /* 0x8000000000007812 */ /* 0x000fd600078ec0ff */
[----:B------:R-:W-:Y:S05]  /*0840*/  @!P0 BRA `(.L_x_36) ;  /* 0x0000000000688947 */ /* 0x000fea0003800000 */
[CCC-:B------:R-:W-:Y:S01]  /*0850*/  FFMA.RZ R3, R12.reuse, R8.reuse, R13.reuse ;  /* 0x000000080c037223 */ /* 0x1c0fe2000000c00d */
[CCC-:B------:R-:W-:Y:S01]  /*0860*/  FFMA.RM R4, R12.reuse, R8.reuse, R13.reuse ;  /* 0x000000080c047223 */ /* 0x1c0fe2000000400d */
[C---:B------:R-:W-:Y:S02]  /*0870*/  ISETP.NE.AND P2, PT, R9.reuse, RZ, PT ;  /* 0x000000ff0900720c */ /* 0x040fe40003f45270 */
[----:B------:R-:W-:Y:S02]  /*0880*/  ISETP.NE.AND P1, PT, R9, RZ, PT ;  /* 0x000000ff0900720c */ /* 0x000fe40003f25270 */
[----:B------:R-:W-:Y:S01]  /*0890*/  LOP3.LUT R5, R3, 0x7fffff, RZ, 0xc0, !PT ;  /* 0x007fffff03057812 */ /* 0x000fe200078ec0ff */
[----:B------:R-:W-:Y:S01]  /*08a0*/  FFMA.RP R3, R12, R8, R13 ;  /* 0x000000080c037223 */ /* 0x000fe2000000800d */
[----:B------:R-:W-:Y:S02]  /*08b0*/  VIADD R8, R9, 0x20 ;  /* 0x0000002009087836 */ /* 0x000fe40000000000 */
[----:B------:R-:W-:Y:S01]  /*08c0*/  LOP3.LUT R5, R5, 0x800000, RZ, 0xfc, !PT ;  /* 0x0080000005057812 */ /* 0x000fe200078efcff */
[----:B------:R-:W-:Y:S01]  /*08d0*/  IMAD.MOV R9, RZ, RZ, -R9 ;  /* 0x000000ffff097224 */ /* 0x000fe200078e0a09 */
[----:B------:R-:W-:-:S02]  /*08e0*/  FSETP.NEU.FTZ.AND P0, PT, R3, R4, PT ;  /* 0x000000040300720b */ /* 0x000fc40003f1d000 */
[----:B------:R-:W-:Y:S02]  /*08f0*/  SHF.L.U32 R8, R5, R8, RZ ;  /* 0x0000000805087219 */ /* 0x000fe400000006ff */
[----:B------:R-:W-:Y:S02]  /*0900*/  SEL R4, R9, RZ, P2 ;  /* 0x000000ff09047207 */ /* 0x000fe40001000000 */
[----:B------:R-:W-:Y:S02]  /*0910*/  ISETP.NE.AND P1, PT, R8, RZ, P1 ;  /* 0x000000ff0800720c */ /* 0x000fe40000f25270 */
[----:B------:R-:W-:Y:S02]  /*0920*/  SHF.R.U32.HI R4, RZ, R4, R5 ;  /* 0x00000004ff047219 */ /* 0x000fe40000011605 */
[----:B------:R-:W-:Y:S02]  /*0930*/  PLOP3.LUT P0, PT, P0, P1, PT, 0xf8, 0x8f ;  /* 0x00000000008f781c */ /* 0x000fe40000703f70 */
[----:B------:R-:W-:-:S02]  /*0940*/  SHF.R.U32.HI R8, RZ, 0x1, R4 ;  /* 0x00000001ff087819 */ /* 0x000fc40000011604 */
[----:B------:R-:W-:-:S04]  /*0950*/  SEL R3, RZ, 0x1, !P0 ;  /* 0x00000001ff037807 */ /* 0x000fc80004000000 */
[----:B------:R-:W-:-:S04]  /*0960*/  LOP3.LUT R3, R3, 0x1, R8, 0xf8, !PT ;  /* 0x0000000103037812 */ /* 0x000fc800078ef808 */
[----:B------:R-:W-:-:S05]  /*0970*/  LOP3.LUT R3, R3, R4, RZ, 0xc0, !PT ;  /* 0x0000000403037212 */ /* 0x000fca00078ec0ff */
[----:B------:R-:W-:-:S05]  /*0980*/  IMAD.IADD R3, R8, 0x1, R3 ;  /* 0x0000000108037824 */ /* 0x000fca00078e0203 */
[----:B------:R-:W-:Y:S01]  /*0990*/  LOP3.LUT R0, R3, R0, RZ, 0xfc, !PT ;  /* 0x0000000003007212 */ /* 0x000fe200078efcff */
[----:B------:R-:W-:Y:S06]  /*09a0*/  BRA `(.L_x_36) ;  /* 0x0000000000107947 */ /* 0x000fec0003800000 */
.L_x_35:
[----:B------:R-:W-:-:S04]  /*09b0*/  LOP3.LUT R0, R0, 0x80000000, RZ, 0xc0, !PT ;  /* 0x8000000000007812 */ /* 0x000fc800078ec0ff */
[----:B------:R-:W-:Y:S01]  /*09c0*/  LOP3.LUT R0, R0, 0x7f800000, RZ, 0xfc, !PT ;  /* 0x7f80000000007812 */ /* 0x000fe200078efcff */
[----:B------:R-:W-:Y:S06]  /*09d0*/  BRA `(.L_x_36) ;  /* 0x0000000000047947 */ /* 0x000fec0003800000 */
.L_x_34:
[----:B------:R-:W-:-:S07]  /*09e0*/  IMAD R0, R5, 0x800000, R0 ;  /* 0x0080000005007824 */ /* 0x000fce00078e0200 */
.L_x_36:
[----:B------:R-:W-:Y:S05]  /*09f0*/  BSYNC.RECONVERGENT B2 ;  /* 0x0000000000027941 */ /* 0x000fea0003800200 */
.L_x_33:
[----:B------:R-:W-:Y:S05]  /*0a00*/  BRA `(.L_x_37) ;  /* 0x0000000000207947 */ /* 0x000fea0003800000 */
.L_x_32:
[----:B------:R-:W-:-:S04]  /*0a10*/  LOP3.LUT R0, R9, 0x80000000, R8, 0x48, !PT ;  /* 0x8000000009007812 */ /* 0x000fc800078e4808 */
[----:B------:R-:W-:Y:S01]  /*0a20*/  LOP3.LUT R0, R0, 0x7f800000, RZ, 0xfc, !PT ;  /* 0x7f80000000007812 */ /* 0x000fe200078efcff */
[----:B------:R-:W-:Y:S06]  /*0a30*/  BRA `(.L_x_37) ;  /* 0x0000000000147947 */ /* 0x000fec0003800000 */
.L_x_31:
[----:B------:R-:W-:Y:S01]  /*0a40*/  LOP3.LUT R0, R9, 0x80000000, R8, 0x48, !PT ;  /* 0x8000000009007812 */ /* 0x000fe200078e4808 */
[----:B------:R-:W-:Y:S06]  /*0a50*/  BRA `(.L_x_37) ;  /* 0x00000000000c7947 */ /* 0x000fec0003800000 */
.L_x_30:
[----:B------:R-:W0:Y:S01]  /*0a60*/  MUFU.RSQ R0, -QNAN ;  /* 0xffc0000000007908 */ /* 0x000e220000001400 */
[----:B------:R-:W-:Y:S05]  /*0a70*/  BRA `(.L_x_37) ;  /* 0x0000000000047947 */ /* 0x000fea0003800000 */
.L_x_29:
[----:B------:R-:W-:-:S07]  /*0a80*/  FADD.FTZ R0, R3, R0 ;  /* 0x0000000003007221 */ /* 0x000fce0000010000 */
.L_x_37:
[----:B------:R-:W-:Y:S05]  /*0a90*/  BSYNC.RECONVERGENT B1 ;  /* 0x0000000000017941 */ /* 0x000fea0003800200 */
.L_x_27:
[----:B------:R-:W-:-:S04]  /*0aa0*/  IMAD.MOV.U32 R3, RZ, RZ, 0x0 ;  /* 0x00000000ff037424 */ /* 0x000fc800078e00ff */
[----:B0-----:R-:W-:Y:S05]  /*0ab0*/  RET.REL.NODEC R2 `(_Z17generateHistogramPKfmPjffmm) ;  /* 0xfffffff402507950 */ /* 0x001fea0003c3ffff */
.L_x_38:
        /* <DEDUP_REMOVED lines=12> */
.L_x_72:


//--------------------- .text._Z9readHistoPjm     --------------------------
	.section	.text._Z9readHistoPjm,"ax",@progbits
	.align	128
        .global         _Z9readHistoPjm
        .type           _Z9readHistoPjm,@function
        .size           _Z9readHistoPjm,(.L_x_75 - _Z9readHistoPjm)
        .other          _Z9readHistoPjm,@"STO_CUDA_ENTRY STV_DEFAULT"
_Z9readHistoPjm:
.text._Z9readHistoPjm:
[----:B------:R-:W0:Y:S01]  /*0000*/  LDC R1, c[0x0][0x37c] ;  /* 0x0000df00ff017b82 */ /* 0x000e220000000800 */
[----:B------:R-:W1:Y:S01]  /*0010*/  S2R R3, SR_TID.X ;  /* 0x0000000000037919 */ /* 0x000e620000002100 */
[----:B------:R-:W2:Y:S06]  /*0020*/  LDCU UR5, c[0x0][0x2fc] ;  /* 0x00005f80ff0577ac */ /* 0x000eac0008000800 */
[----:B------:R-:W1:Y:S01]  /*0030*/  LDC R0, c[0x0][0x360] ;  /* 0x0000d800ff007b82 */ /* 0x000e620000000800 */
[----:B0-----:R-:W-:Y:S01]  /*0040*/  VIADD R1, R1, 0xfffffff8 ;  /* 0xfffffff801017836 */ /* 0x001fe20000000000 */
[----:B------:R-:W0:Y:S01]  /*0050*/  S2R R5, SR_TID.Y ;  /* 0x0000000000057919 */ /* 0x000e220000002200 */
[----:B------:R-:W3:Y:S05]  /*0060*/  LDCU.64 UR8, c[0x0][0x388] ;  /* 0x00007100ff0877ac */ /* 0x000eea0008000a00 */
[----:B------:R-:W1:Y:S08]  /*0070*/  S2UR UR4, SR_CTAID.X ;  /* 0x00000000000479c3 */ /* 0x000e700000002500 */
[----:B------:R-:W0:Y:S08]  /*0080*/  S2UR UR6, SR_CTAID.Y ;  /* 0x00000000000679c3 */ /* 0x000e300000002600 */
[----:B------:R-:W0:Y:S01]  /*0090*/  LDC R2, c[0x0][0x364] ;  /* 0x0000d900ff027b82 */ /* 0x000e220000000800 */
[----:B-1----:R-:W-:Y:S01]  /*00a0*/  IMAD R0, R0, UR4, R3 ;  /* 0x0000000400007c24 */ /* 0x002fe2000f8e0203 */
[----:B------:R-:W1:Y:S03]  /*00b0*/  LDCU UR4, c[0x0][0x2f8] ;  /* 0x00005f00ff0477ac */ /* 0x000e660008000800 */
[----:B------:R-:W-:Y:S01]  /*00c0*/  IMAD.MOV R3, RZ, RZ, -R0 ;  /* 0x000000ffff037224 */ /* 0x000fe200078e0a00 */
[----:B---3--:R-:W-:-:S02]  /*00d0*/  ISETP.GE.U32.AND P1, PT, R0, UR8, PT ;  /* 0x0000000800007c0c */ /* 0x008fc4000bf26070 */
[----:B------:R-:W-:Y:S01]  /*00e0*/  SHF.R.S32.HI R0, RZ, 0x1f, R0 ;  /* 0x0000001fff007819 */ /* 0x000fe20000011400 */
[----:B0-----:R-:W-:-:S04]  /*00f0*/  IMAD R2, R2, UR6, R5 ;  /* 0x0000000602027c24 */ /* 0x001fc8000f8e0205 */
[----:B------:R-:W-:-:S05]  /*0100*/  IMAD R2, R2, UR8, RZ ;  /* 0x0000000802027c24 */ /* 0x000fca000f8e02ff */
[----:B------:R-:W-:-:S04]  /*0110*/  ISETP.NE.AND P0, PT, R2, R3, PT ;  /* 0x000000030200720c */ /* 0x000fc80003f05270 */
[----:B------:R-:W-:Y:S02]  /*0120*/  ISETP.GE.U32.OR.EX P0, PT, R0, UR9, P0, P1 ;  /* 0x0000000900007c0c */ /* 0x000fe40008706510 */
[----:B-1----:R-:W-:-:S05]  /*0130*/  IADD3 R25, P1, PT, R1, UR4, RZ ;  /* 0x0000000401197c10 */ /* 0x002fca000ff3e0ff */
[----:B--2---:R-:W-:-:S06]  /*0140*/  IMAD.X R23, RZ, RZ, UR5, P1 ;  /* 0x00000005ff177e24 */ /* 0x004fcc00088e06ff */
[----:B------:R-:W-:Y:S05]  /*0150*/  @P0 EXIT ;  /* 0x000000000000094d */ /* 0x000fea0003800000 */
[----:B------:R-:W-:Y:S01]  /*0160*/  MOV R0, 0x0 ;  /* 0x0000000000007802 */ /* 0x000fe20000000f00 */
[----:B------:R-:W0:Y:S01]  /*0170*/  LDCU.64 UR4, c[0x4][0x8] ;  /* 0x01000100ff0477ac */ /* 0x000e220008000a00 */
[----:B------:R-:W-:Y:S02]  /*0180*/  CS2R R6, SRZ ;  /* 0x0000000000067805 */ /* 0x000fe4000001ff00 */
[----:B------:R1:W2:Y:S01]  /*0190*/  LDC.64 R2, c[0x4][R0] ;  /* 0x0100000000027b82 */ /* 0x0002a20000000a00 */
[----:B0-----:R-:W-:Y:S02]  /*01a0*/  IMAD.U32 R4, RZ, RZ, UR4 ;  /* 0x00000004ff047e24 */ /* 0x001fe4000f8e00ff */
[----:B-1----:R-:W-:-:S07]  /*01b0*/  IMAD.U32 R5, RZ, RZ, UR5 ;  /* 0x00000005ff057e24 */ /* 0x002fce000f8e00ff */
[----:B------:R-:W-:-:S07]  /*01c0*/  LEPC R20, `(.L_x_39) ;  /* 0x000000001014794e */ /* 0x000fce0000000000 */
[----:B--2---:R-:W-:Y:S05]  /*01d0*/  CALL.ABS.NOINC R2 ;  /* 0x0000000002007343 */ /* 0x004fea0003c00000 */
.L_x_39:
[----:B------:R-:W0:Y:S01]  /*01e0*/  LDCU.64 UR4, c[0x0][0x380] ;  /* 0x00007000ff0477ac */ /* 0x000e220008000a00 */
[----:B------:R-:W1:Y:S01]  /*01f0*/  LDC.64 R18, c[0x0][0x358] ;  /* 0x0000d600ff127b82 */ /* 0x000e620000000a00 */
[----:B------:R-:W-:Y:S01]  /*0200*/  HFMA2 R2, -RZ, RZ, 0, 0 ;  /* 0x00000000ff027431 */ /* 0x000fe200000001ff */
[----:B------:R-:W-:Y:S01]  /*0210*/  BSSY.RECONVERGENT B6, `(.L_x_40) ;  /* 0x00000f5000067945 */ /* 0x000fe20003800200 */
[----:B------:R-:W-:Y:S01]  /*0220*/  IMAD.MOV.U32 R24, RZ, RZ, RZ ;  /* 0x000000ffff187224 */ /* 0x000fe200078e00ff */
[----:B0-----:R-:W-:-:S04]  /*0230*/  UIADD3 UR4, UP0, UPT, UR4, 0x20, URZ ;  /* 0x0000002004047890 */ /* 0x001fc8000ff1e0ff */
[----:B------:R-:W-:Y:S02]  /*0240*/  UIADD3.X UR5, UPT, UPT, URZ, UR5, URZ, UP0, !UPT ;  /* 0x00000005ff057290 */ /* 0x000fe400087fe4ff */
[----:B------:R-:W-:-:S04]  /*0250*/  IMAD.U32 R16, RZ, RZ, UR4 ;  /* 0x00000004ff107e24 */ /* 0x000fc8000f8e00ff */
[----:B------:R-:W-:-:S07]  /*0260*/  IMAD.U32 R17, RZ, RZ, UR5 ;  /* 0x00000005ff117e24 */ /* 0x000fce000f8e00ff */
.L_x_57:
[----:B-1----:R-:W-:Y:S02]  /*0270*/  R2UR UR4, R18 ;  /* 0x00000000120472ca */ /* 0x002fe400000e0000 */
[----:B------:R-:W-:-:S13]  /*0280*/  R2UR UR5, R19 ;  /* 0x00000000130572ca */ /* 0x000fda00000e0000 */
[----:B------:R-:W2:Y:S01]  /*0290*/  LDG.E R3, desc[UR4][R16.64+-0x20] ;  /* 0xffffe00410037981 */ /* 0x000ea2000c1e1900 */
[----:B------:R-:W-:Y:S01]  /*02a0*/  MOV R22, 0x0 ;  /* 0x0000000000167802 */ /* 0x000fe20000000f00 */
[----:B------:R-:W0:Y:S01]  /*02b0*/  LDCU.64 UR4, c[0x4][0x10] ;  /* 0x01000200ff0477ac */ /* 0x000e220008000a00 */
[----:B------:R-:W-:Y:S01]  /*02c0*/  IMAD.MOV.U32 R6, RZ, RZ, R25 ;  /* 0x000000ffff067224 */ /* 0x000fe200078e0019 */
[----:B------:R-:W-:Y:S01]  /*02d0*/  MOV R7, R23 ;  /* 0x0000001700077202 */ /* 0x000fe20000000f00 */
[----:B------:R1:W3:Y:S01]  /*02e0*/  LDC.64 R8, c[0x4][R22] ;  /* 0x0100000016087b82 */ /* 0x0002e20000000a00 */
[----:B0-----:R-:W-:Y:S02]  /*02f0*/  IMAD.U32 R4, RZ, RZ, UR4 ;  /* 0x00000004ff047e24 */ /* 0x001fe4000f8e00ff */
[----:B------:R-:W-:Y:S01]  /*0300*/  IMAD.U32 R5, RZ, RZ, UR5 ;  /* 0x00000005ff057e24 */ /* 0x000fe2000f8e00ff */
[----:B--23--:R1:W-:Y:S06]  /*0310*/  STL.64 [R1], R2 ;  /* 0x0000000201007387 */ /* 0x00c3ec0000100a00 */
[----:B------:R-:W-:-:S07]  /*0320*/  LEPC R20, `(.L_x_41) ;  /* 0x000000001014794e */ /* 0x000fce0000000000 */
[----:B-1----:R-:W-:Y:S05]  /*0330*/  CALL.ABS.NOINC R8 ;  /* 0x0000000008007343 */ /* 0x002fea0003c00000 */
.L_x_41:
[----:B------:R-:W-:Y:S02]  /*0340*/  R2UR UR4, R18 ;  /* 0x00000000120472ca */ /* 0x000fe400000e0000 */
[----:B------:R-:W-:-:S13]  /*0350*/  R2UR UR5, R19 ;  /* 0x00000000130572ca */ /* 0x000fda00000e0000 */
[----:B------:R-:W2:Y:S01]  /*0360*/  LDG.E R11, desc[UR4][R16.64+-0x1c] ;  /* 0xffffe404100b7981 */ /* 0x000ea2000c1e1900 */
[----:B------:R-:W-:Y:S01]  /*0370*/  VIADD R10, R2, 0x1 ;  /* 0x00000001020a7836 */ /* 0x000fe20000000000 */
[----:B------:R0:W1:Y:S02]  /*0380*/  LDC.64 R8, c[0x4][R22] ;  /* 0x0100000016087b82 */ /* 0x0000640000000a00 */
[----:B------:R0:W5:Y:S01]  /*0390*/  LDG.E R27, desc[UR4][R16.64+-0x20] ;  /* 0xffffe004101b7981 */ /* 0x000162000c1e1900 */
[----:B------:R-:W3:Y:S01]  /*03a0*/  LDCU.64 UR4, c[0x4][0x10] ;  /* 0x01000200ff0477ac */ /* 0x000ee20008000a00 */
[----:B------:R-:W-:Y:S02]  /*03b0*/  IMAD.MOV.U32 R6, RZ, RZ, R25 ;  /* 0x000000ffff067224 */ /* 0x000fe400078e0019 */
[----:B------:R-:W-:Y:S02]  /*03c0*/  IMAD.MOV.U32 R7, RZ, RZ, R23 ;  /* 0x000000ffff077224 */ /* 0x000fe400078e0017 */
[----:B---3--:R-:W-:-:S02]  /*03d0*/  IMAD.U32 R4, RZ, RZ, UR4 ;  /* 0x00000004ff047e24 */ /* 0x008fc4000f8e00ff */
[----:B------:R-:W-:Y:S01]  /*03e0*/  IMAD.U32 R5, RZ, RZ, UR5 ;  /* 0x00000005ff057e24 */ /* 0x000fe2000f8e00ff */
[----:B-12---:R0:W-:Y:S06]  /*03f0*/  STL.64 [R1], R10 ;  /* 0x0000000a01007387 */ /* 0x0061ec0000100a00 */
[----:B------:R-:W-:-:S07]  /*0400*/  LEPC R20, `(.L_x_42) ;  /* 0x000000001014794e */ /* 0x000fce0000000000 */
[----:B0----5:R-:W-:Y:S05]  /*0410*/  CALL.ABS.NOINC R8 ;  /* 0x0000000008007343 */ /* 0x021fea0003c00000 */
.L_x_42:
[----:B------:R-:W-:Y:S02]  /*0420*/  R2UR UR4, R18 ;  /* 0x00000000120472ca */ /* 0x000fe400000e0000 */
[----:B------:R-:W-:-:S13]  /*0430*/  R2UR UR5, R19 ;  /* 0x00000000130572ca */ /* 0x000fda00000e0000 */
[----:B------:R-:W2:Y:S04]  /*0440*/  LDG.E R11, desc[UR4][R16.64+-0x18] ;  /* 0xffffe804100b7981 */ /* 0x000ea8000c1e1900 */
[----:B------:R-:W3:Y:S01]  /*0450*/  LDG.E R0, desc[UR4][R16.64+-0x1c] ;  /* 0xffffe40410007981 */ /* 0x000ee2000c1e1900 */
[----:B------:R-:W-:Y:S01]  /*0460*/  IADD3 R10, PT, PT, R2, 0x2, RZ ;  /* 0x00000002020a7810 */ /* 0x000fe20007ffe0ff */
[----:B------:R0:W1:Y:S01]  /*0470*/  LDC.64 R8, c[0x4][R22] ;  /* 0x0100000016087b82 */ /* 0x0000620000000a00 */
[----:B------:R-:W4:Y:S01]  /*0480*/  LDCU.64 UR4, c[0x4][0x10] ;  /* 0x01000200ff0477ac */ /* 0x000f220008000a00 */
[----:B------:R-:W-:Y:S02]  /*0490*/  IMAD.MOV.U32 R6, RZ, RZ, R25 ;  /* 0x000000ffff067224 */ /* 0x000fe400078e0019 */
[----:B------:R-:W-:-:S02]  /*04a0*/  IMAD.MOV.U32 R7, RZ, RZ, R23 ;  /* 0x000000ffff077224 */ /* 0x000fc400078e0017 */
[----:B----4-:R-:W-:Y:S02]  /*04b0*/  IMAD.U32 R4, RZ, RZ, UR4 ;  /* 0x00000004ff047e24 */ /* 0x010fe4000f8e00ff */
[----:B------:R-:W-:Y:S01]  /*04c0*/  IMAD.U32 R5, RZ, RZ, UR5 ;  /* 0x00000005ff057e24 */ /* 0x000fe2000f8e00ff */
[----:B--2---:R0:W-:Y:S01]  /*04d0*/  STL.64 [R1], R10 ;  /* 0x0000000a01007387 */ /* 0x0041e20000100a00 */
[----:B-1-3--:R-:W-:-:S07]  /*04e0*/  IADD3 R27, PT, PT, R0, R27, R24 ;  /* 0x0000001b001b7210 */ /* 0x00afce0007ffe018 */
[----:B------:R-:W-:-:S07]  /*04f0*/  LEPC R20, `(.L_x_43) ;  /* 0x000000001014794e */ /* 0x000fce0000000000 */
[----:B0-----:R-:W-:Y:S05]  /*0500*/  CALL.ABS.NOINC R8 ;  /* 0x0000000008007343 */ /* 0x001fea0003c00000 */
.L_x_43:
        /* <DEDUP_REMOVED lines=8> */
[----:B------:R-:W-:Y:S01]  /*0590*/  IMAD.MOV.U32 R7, RZ, RZ, R23 ;  /* 0x000000ffff077224 */ /* 0x000fe200078e0017 */
[----:B---3--:R-:W-:Y:S01]  /*05a0*/  MOV R4, UR4 ;  /* 0x0000000400047c02 */ /* 0x008fe20008000f00 */
[----:B------:R-:W-:Y:S01]  /*05b0*/  IMAD.U32 R5, RZ, RZ, UR5 ;  /* 0x00000005ff057e24 */ /* 0x000fe2000f8e00ff */
[----:B-12---:R0:W-:Y:S06]  /*05c0*/  STL.64 [R1], R10 ;  /* 0x0000000a01007387 */ /* 0x0061ec0000100a00 */
[----:B------:R-:W-:-:S07]  /*05d0*/  LEPC R20, `(.L_x_44) ;  /* 0x000000001014794e */ /* 0x000fce0000000000 */
[----:B0----5:R-:W-:Y:S05]  /*05e0*/  CALL.ABS.NOINC R8 ;  /* 0x0000000008007343 */ /* 0x021fea0003c00000 */
.L_x_44:
[----:B------:R-:W-:Y:S02]  /*05f0*/  R2UR UR4, R18 ;  /* 0x00000000120472ca */ /* 0x000fe400000e0000 */
[----:B------:R-:W-:-:S13]  /*0600*/  R2UR UR5, R19 ;  /* 0x00000000130572ca */ /* 0x000fda00000e0000 */
[----:B------:R-:W2:Y:S04]  /*0610*/  LDG.E R11, desc[UR4][R16.64+-0x10] ;  /* 0xfffff004100b7981 */ /* 0x000ea8000c1e1900 */
[----:B------:R-:W3:Y:S01]  /*0620*/  LDG.E R0, desc[UR4][R16.64+-0x14] ;  /* 0xffffec0410007981 */ /* 0x000ee2000c1e1900 */
[----:B------:R-:W-:Y:S01]  /*0630*/  VIADD R10, R2, 0x4 ;  /* 0x00000004020a7836 */ /* 0x000fe20000000000 */
[----:B------:R0:W1:Y:S01]  /*0640*/  LDC.64 R8, c[0x4][R22] ;  /* 0x0100000016087b82 */ /* 0x0000620000000a00 */
[----:B------:R-:W4:Y:S01]  /*0650*/  LDCU.64 UR4, c[0x4][0x10] ;  /* 0x01000200ff0477ac */ /* 0x000f220008000a00 */
[----:B------:R-:W-:Y:S02]  /*0660*/  IMAD.MOV.U32 R6, RZ, RZ, R25 ;  /* 0x000000ffff067224 */ /* 0x000fe400078e0019 */
[----:B------:R-:W-:-:S02]  /*0670*/  IMAD.MOV.U32 R7, RZ, RZ, R23 ;  /* 0x000000ffff077224 */ /* 0x000fc400078e0017 */
[----:B----4-:R-:W-:Y:S01]  /*0680*/  IMAD.U32 R4, RZ, RZ, UR4 ;  /* 0x00000004ff047e24 */ /* 0x010fe2000f8e00ff */
[----:B------:R-:W-:Y:S01]  /*0690*/  MOV R5, UR5 ;  /* 0x0000000500057c02 */ /* 0x000fe20008000f00 */
[----:B--2---:R0:W-:Y:S01]  /*06a0*/  STL.64 [R1], R10 ;  /* 0x0000000a01007387 */ /* 0x0041e20000100a00 */
[----:B-1-3--:R-:W-:-:S07]  /*06b0*/  IADD3 R24, PT, PT, R0, R24, R27 ;  /* 0x0000001800187210 */ /* 0x00afce0007ffe01b */
[----:B------:R-:W-:-:S07]  /*06c0*/  LEPC R20, `(.L_x_45) ;  /* 0x000000001014794e */ /* 0x000fce0000000000 */
[----:B0-----:R-:W-:Y:S05]  /*06d0*/  CALL.ABS.NOINC R8 ;  /* 0x0000000008007343 */ /* 0x001fea0003c00000 */
.L_x_45:
[----:B------:R-:W-:Y:S02]  /*06e0*/  R2UR UR4, R18 ;  /* 0x00000000120472ca */ /* 0x000fe400000e0000 */
[----:B------:R-:W-:-:S13]  /*06f0*/  R2UR UR5, R19 ;  /* 0x00000000130572ca */ /* 0x000fda00000e0000 */
[----:B------:R-:W2:Y:S01]  /*0700*/  LDG.E R11, desc[UR4][R16.64+-0xc] ;  /* 0xfffff404100b7981 */ /* 0x000ea2000c1e1900 */
[----:B------:R-:W-:Y:S01]  /*0710*/  VIADD R10, R2, 0x5 ;  /* 0x00000005020a7836 */ /* 0x000fe20000000000 */
[----:B------:R0:W1:Y:S02]  /*0720*/  LDC.64 R8, c[0x4][R22] ;  /* 0x0100000016087b82 */ /* 0x0000640000000a00 */
[----:B------:R0:W5:Y:S01]  /*0730*/  LDG.E R27, desc[UR4][R16.64+-0x10] ;  /* 0xfffff004101b7981 */ /* 0x000162000c1e1900 */
[----:B------:R-:W3:Y:S01]  /*0740*/  LDCU.64 UR4, c[0x4][0x10] ;  /* 0x01000200ff0477ac */ /* 0x000ee20008000a00 */
[----:B------:R-:W-:Y:S01]  /*0750*/  MOV R6, R25 ;  /* 0x0000001900067202 */ /* 0x000fe20000000f00 */
[----:B------:R-:W-:Y:S02]  /*0760*/  IMAD.MOV.U32 R7, RZ, RZ, R23 ;  /* 0x000000ffff077224 */ /* 0x000fe400078e0017 */
[----:B---3--:R-:W-:Y:S02]  /*0770*/  IMAD.U32 R4, RZ, RZ, UR4 ;  /* 0x00000004ff047e24 */ /* 0x008fe4000f8e00ff */
[----:B------:R-:W-:Y:S01]  /*0780*/  IMAD.U32 R5, RZ, RZ, UR5 ;  /* 0x00000005ff057e24 */ /* 0x000fe2000f8e00ff */
[----:B-12---:R0:W-:Y:S06]  /*0790*/  STL.64 [R1], R10 ;  /* 0x0000000a01007387 */ /* 0x0061ec0000100a00 */
[----:B------:R-:W-:-:S07]  /*07a0*/  LEPC R20, `(.L_x_46) ;  /* 0x000000001014794e */ /* 0x000fce0000000000 */
[----:B0----5:R-:W-:Y:S05]  /*07b0*/  CALL.ABS.NOINC R8 ;  /* 0x0000000008007343 */ /* 0x021fea0003c00000 */
.L_x_46:
[----:B------:R-:W-:Y:S02]  /*07c0*/  R2UR UR4, R18 ;  /* 0x00000000120472ca */ /* 0x000fe400000e0000 */
[----:B------:R-:W-:-:S13]  /*07d0*/  R2UR UR5, R19 ;  /* 0x00000000130572ca */ /* 0x000fda00000e0000 */
[----:B------:R-:W2:Y:S04]  /*07e0*/  LDG.E R11, desc[UR4][R16.64+-0x8] ;  /* 0xfffff804100b7981 */ /* 0x000ea8000c1e1900 */
[----:B------:R-:W3:Y:S01]  /*07f0*/  LDG.E R0, desc[UR4][R16.64+-0xc] ;  /* 0xfffff40410007981 */ /* 0x000ee2000c1e1900 */
[----:B------:R-:W-:Y:S01]  /*0800*/  VIADD R10, R2, 0x6 ;  /* 0x00000006020a7836 */ /* 0x000fe20000000000 */
[----:B------:R0:W1:Y:S01]  /*0810*/  LDC.64 R8, c[0x4][R22] ;  /* 0x0100000016087b82 */ /* 0x0000620000000a00 */
[----:B------:R-:W4:Y:S01]  /*0820*/  LDCU.64 UR4, c[0x4][0x10] ;  /* 0x01000200ff0477ac */ /* 0x000f220008000a00 */
[----:B------:R-:W-:Y:S01]  /*0830*/  IMAD.MOV.U32 R6, RZ, RZ, R25 ;  /* 0x000000ffff067224 */ /* 0x000fe200078e0019 */
[----:B------:R-:W-:Y:S01]  /*0840*/  MOV R7, R23 ;  /* 0x0000001700077202 */ /* 0x000fe20000000f00 */
[----:B----4-:R-:W-:-:S02]  /*0850*/  IMAD.U32 R4, RZ, RZ, UR4 ;  /* 0x00000004ff047e24 */ /* 0x010fc4000f8e00ff */
[----:B------:R-:W-:Y:S01]  /*0860*/  IMAD.U32 R5, RZ, RZ, UR5 ;  /* 0x00000005ff057e24 */ /* 0x000fe2000f8e00ff */
[----:B--2---:R0:W-:Y:S01]  /*0870*/  STL.64 [R1], R10 ;  /* 0x0000000a01007387 */ /* 0x0041e20000100a00 */
[----:B-1-3--:R-:W-:-:S07]  /*0880*/  IADD3 R24, PT, PT, R0, R27, R24 ;  /* 0x0000001b00187210 */ /* 0x00afce0007ffe018 */
[----:B------:R-:W-:-:S07]  /*0890*/  LEPC R20, `(.L_x_47) ;  /* 0x000000001014794e */ /* 0x000fce0000000000 */
[----:B0-----:R-:W-:Y:S05]  /*08a0*/  CALL.ABS.NOINC R8 ;  /* 0x0000000008007343 */ /* 0x001fea0003c00000 */
.L_x_47:
        /* <DEDUP_REMOVED lines=14> */
.L_x_48:
        /* <DEDUP_REMOVED lines=15> */
.L_x_49:
        /* <DEDUP_REMOVED lines=14> */
.L_x_50:
        /* <DEDUP_REMOVED lines=15> */
.L_x_51:
        /* <DEDUP_REMOVED lines=14> */
.L_x_52:
        /* <DEDUP_REMOVED lines=15> */
.L_x_53:
        /* <DEDUP_REMOVED lines=14> */
.L_x_54:
        /* <DEDUP_REMOVED lines=15> */
.L_x_55:
        /* <DEDUP_REMOVED lines=14> */
.L_x_56:
[----:B------:R-:W-:Y:S02]  /*10d0*/  R2UR UR4, R18 ;  /* 0x00000000120472ca */ /* 0x000fe400000e0000 */
[----:B------:R-:W-:-:S13]  /*10e0*/  R2UR UR5, R19 ;  /* 0x00000000130572ca */ /* 0x000fda00000e0000 */
[----:B------:R0:W2:Y:S01]  /*10f0*/  LDG.E R0, desc[UR4][R16.64+0x1c] ;  /* 0x00001c0410007981 */ /* 0x0000a2000c1e1900 */
[----:B------:R-:W-:-:S05]  /*1100*/  VIADD R2, R2, 0x10 ;  /* 0x0000001002027836 */ /* 0x000fca0000000000 */
[----:B------:R-:W-:Y:S02]  /*1110*/  ISETP.NE.AND P0, PT, R2, 0x400, PT ;  /* 0x000004000200780c */ /* 0x000fe40003f05270 */
[----:B0-----:R-:W-:-:S05]  /*1120*/  IADD3 R16, P1, PT, R16, 0x40, RZ ;  /* 0x0000004010107810 */ /* 0x001fca0007f3e0ff */
[----:B------:R-:W-:Y:S01]  /*1130*/  IMAD.X R17, RZ, RZ, R17, P1 ;  /* 0x000000ffff117224 */ /* 0x000fe200008e0611 */
[----:B--2---:R-:W-:-:S05]  /*1140*/  IADD3 R24, PT, PT, R0, R27, R24 ;  /* 0x0000001b00187210 */ /* 0x004fca0007ffe018 */
[----:B------:R-:W-:Y:S05]  /*1150*/  @P0 BRA `(.L_x_57) ;  /* 0xfffffff000440947 */ /* 0x000fea000383ffff */
[----:B------:R-:W-:Y:S05]  /*1160*/  BSYNC.RECONVERGENT B6 ;  /* 0x0000000000067941 */ /* 0x000fea0003800200 */
.L_x_40:
[----:B------:R0:W-:Y:S01]  /*1170*/  STL [R1], R24 ;  /* 0x0000001801007387 */ /* 0x0001e20000100800 */
[----:B------:R0:W1:Y:S01]  /*1180*/  LDC.64 R2, c[0x4][R22] ;  /* 0x0100000016027b82 */ /* 0x0000620000000a00 */
[----:B------:R-:W2:Y:S01]  /*1190*/  LDCU.64 UR4, c[0x4][0x18] ;  /* 0x01000300ff0477ac */ /* 0x000ea20008000a00 */
[----:B------:R-:W-:Y:S02]  /*11a0*/  IMAD.MOV.U32 R6, RZ, RZ, R25 ;  /* 0x000000ffff067224 */ /* 0x000fe400078e0019 */
[----:B------:R-:W-:Y:S01]  /*11b0*/  IMAD.MOV.U32 R7, RZ, RZ, R23 ;  /* 0x000000ffff077224 */ /* 0x000fe200078e0017 */
[----:B--2---:R-:W-:Y:S01]  /*11c0*/  MOV R4, UR4 ;  /* 0x0000000400047c02 */ /* 0x004fe20008000f00 */
[----:B0-----:R-:W-:-:S07]  /*11d0*/  IMAD.U32 R5, RZ, RZ, UR5 ;  /* 0x00000005ff057e24 */ /* 0x001fce000f8e00ff */
[----:B------:R-:W-:-:S07]  /*11e0*/  LEPC R20, `(.L_x_58) ;  /* 0x000000001014794e */ /* 0x000fce0000000000 */
[----:B-1----:R-:W-:Y:S05]  /*11f0*/  CALL.ABS.NOINC R2 ;  /* 0x0000000002007343 */ /* 0x002fea0003c00000 */
.L_x_58:
[----:B------:R-:W-:Y:S05]  /*1200*/  EXIT ;  /* 0x000000000000794d */ /* 0x000fea0003800000 */
.L_x_59:
        /* <DEDUP_REMOVED lines=15> */
.L_x_75:


//--------------------- .text._Z15get_min_max_auxPfS_m --------------------------
	.section	.text._Z15get_min_max_auxPfS_m,"ax",@progbits
	.align	128
        .global         _Z15get_min_max_auxPfS_m
        .type           _Z15get_min_max_auxPfS_m,@function
        .size           _Z15get_min_max_auxPfS_m,(.L_x_76 - _Z15get_min_max_auxPfS_m)
        .other          _Z15get_min_max_auxPfS_m,@"STO_CUDA_ENTRY STV_DEFAULT"
_Z15get_min_max_auxPfS_m:
.text._Z15get_min_max_auxPfS_m:
[----:B------:R-:W-:Y:S01]  /*0000*/  LDC R1, c[0x0][0x37c] ;  /* 0x0000df00ff017b82 */ /* 0x000fe20000000800 */
[----:B------:R-:W0:Y:S07]  /*0010*/  S2R R6, SR_TID.X ;  /* 0x0000000000067919 */ /* 0x000e2e0000002100 */
[----:B------:R-:W0:Y:S01]  /*0020*/  S2UR UR10, SR_CTAID.Y ;  /* 0x00000000000a79c3 */ /* 0x000e220000002600 */
[----:B------:R-:W1:Y:S01]  /*0030*/  LDCU.64 UR4, c[0x0][0x390] ;  /* 0x00007200ff0477ac */ /* 0x000e620008000a00 */
[----:B------:R-:W2:Y:S01]  /*0040*/  S2R R3, SR_TID.Y ;  /* 0x0000000000037919 */ /* 0x000ea20000002200 */
[----:B------:R-:W3:Y:S05]  /*0050*/  LDCU.64 UR8, c[0x0][0x358] ;  /* 0x00006b00ff0877ac */ /* 0x000eea0008000a00 */
[----:B------:R-:W4:Y:S08]  /*0060*/  S2UR UR7, SR_CTAID.X ;  /* 0x00000000000779c3 */ /* 0x000f300000002500 */
[----:B------:R-:W4:Y:S01]  /*0070*/  LDC R7, c[0x0][0x360] ;  /* 0x0000d800ff077b82 */ /* 0x000f220000000800 */
[----:B------:R-:W5:Y:S01]  /*0080*/  LDCU UR11, c[0x0][0x364] ;  /* 0x00006c80ff0b77ac */ /* 0x000f620008000800 */
[----:B0-----:R-:W-:-:S04]  /*0090*/  VIADD R0, R6, UR10 ;  /* 0x0000000a06007c36 */ /* 0x001fc80008000000 */
[C---:B----4-:R-:W-:Y:S02]  /*00a0*/  IMAD R0, R7.reuse, UR7, R0 ;  /* 0x0000000707007c24 */ /* 0x050fe4000f8e0200 */
[----:B--2---:R-:W-:Y:S02]  /*00b0*/  IMAD R6, R7, R3, R6 ;  /* 0x0000000307067224 */ /* 0x004fe400078e0206 */
[----:B-----5:R-:W-:-:S05]  /*00c0*/  IMAD R0, R0, UR11, R3 ;  /* 0x0000000b00007c24 */ /* 0x020fca000f8e0203 */
[----:B-1----:R-:W-:Y:S02]  /*00d0*/  ISETP.GE.U32.AND P0, PT, R0, UR4, PT ;  /* 0x0000000400007c0c */ /* 0x002fe4000bf06070 */
[----:B------:R-:W-:-:S04]  /*00e0*/  SHF.R.S32.HI R5, RZ, 0x1f, R0 ;  /* 0x0000001fff057819 */ /* 0x000fc80000011400 */
[----:B------:R-:W-:-:S13]  /*00f0*/  ISETP.GE.U32.AND.EX P0, PT, R5, UR5, PT, P0 ;  /* 0x0000000505007c0c */ /* 0x000fda000bf06100 */
[----:B---3--:R-:W-:Y:S05]  /*0100*/  @!P0 BRA `(.L_x_60) ;  /* 0x00000000002c8947 */ /* 0x008fea0003800000 */
[----:B------:R-:W0:Y:S01]  /*0110*/  S2UR UR6, SR_CgaCtaId ;  /* 0x00000000000679c3 */ /* 0x000e220000008800 */
[----:B------:R-:W-:Y:S01]  /*0120*/  UMOV UR4, 0x400 ;  /* 0x0000040000047882 */ /* 0x000fe20000000000 */
[----:B------:R-:W-:Y:S01]  /*0130*/  IMAD.MOV.U32 R3, RZ, RZ, 0x7f800000 ;  /* 0x7f800000ff037424 */ /* 0x000fe200078e00ff */
[----:B------:R-:W-:Y:S02]  /*0140*/  UIADD3 UR5, UPT, UPT, UR4, 0x1000, URZ ;  /* 0x0000100004057890 */ /* 0x000fe4000fffe0ff */
[----:B0-----:R-:W-:Y:S02]  /*0150*/  ULEA UR4, UR6, UR4, 0x18 ;  /* 0x0000000406047291 */ /* 0x001fe4000f8ec0ff */
[----:B------:R-:W-:-:S04]  /*0160*/  ULEA UR5, UR6, UR5, 0x18 ;  /* 0x0000000506057291 */ /* 0x000fc8000f8ec0ff */
[C---:B------:R-:W-:Y:S02]  /*0170*/  LEA R0, R6.reuse, UR4, 0x2 ;  /* 0x0000000406007c11 */ /* 0x040fe4000f8e10ff */
[----:B------:R-:W-:-:S03]  /*0180*/  LEA R6, R6, UR5, 0x2 ;  /* 0x0000000506067c11 */ /* 0x000fc6000f8e10ff */
[----:B------:R-:W-:Y:S04]  /*0190*/  STS [R0], RZ ;  /* 0x000000ff00007388 */ /* 0x000fe80000000800 */
[----:B------:R-:W-:Y:S01]  /*01a0*/  STS [R6], R3 ;  /* 0x0000000306007388 */ /* 0x000fe20000000800 */
[----:B------:R-:W-:Y:S05]  /*01b0*/  EXIT ;  /* 0x000000000000794d */ /* 0x000fea0003800000 */
.L_x_60:
[----:B------:R-:W0:Y:S01]  /*01c0*/  LDCU.128 UR12, c[0x0][0x380] ;  /* 0x00007000ff0c77ac */ /* 0x000e220008000c00 */
[C---:B------:R-:W-:Y:S01]  /*01d0*/  IMAD.SHL.U32 R4, R0.reuse, 0x4, RZ ;  /* 0x0000000400047824 */ /* 0x040fe200078e00ff */
[----:B------:R-:W-:-:S04]  /*01e0*/  SHF.L.U64.HI R0, R0, 0x2, R5 ;  /* 0x0000000200007819 */ /* 0x000fc80000010205 */
[C---:B0-----:R-:W-:Y:S02]  /*01f0*/  IADD3 R2, P0, PT, R4.reuse, UR14, RZ ;  /* 0x0000000e04027c10 */ /* 0x041fe4000ff1e0ff */
[----:B------:R-:W-:Y:S02]  /*0200*/  IADD3 R4, P1, PT, R4, UR12, RZ ;  /* 0x0000000c04047c10 */ /* 0x000fe4000ff3e0ff */
[C---:B------:R-:W-:Y:S02]  /*0210*/  IADD3.X R3, PT, PT, R0.reuse, UR15, RZ, P0, !PT ;  /* 0x0000000f00037c10 */ /* 0x040fe400087fe4ff */
[----:B------:R-:W-:-:S03]  /*0220*/  IADD3.X R5, PT, PT, R0, UR13, RZ, P1, !PT ;  /* 0x0000000d00057c10 */ /* 0x000fc60008ffe4ff */
[----:B------:R-:W2:Y:S04]  /*0230*/  LDG.E R2, desc[UR8][R2.64] ;  /* 0x0000000802027981 */ /* 0x000ea8000c1e1900 */
[----:B------:R-:W3:Y:S01]  /*0240*/  LDG.E R4, desc[UR8][R4.64] ;  /* 0x0000000804047981 */ /* 0x000ee2000c1e1900 */
[----:B------:R-:W0:Y:S01]  /*0250*/  S2UR UR5, SR_CgaCtaId ;  /* 0x00000000000579c3 */ /* 0x000e220000008800 */
[----:B------:R-:W-:Y:S01]  /*0260*/  UMOV UR4, 0x400 ;  /* 0x0000040000047882 */ /* 0x000fe20000000000 */
[----:B------:R-:W-:Y:S01]  /*0270*/  IMAD R0, R7, UR11, RZ ;  /* 0x0000000b07007c24 */ /* 0x000fe2000f8e02ff */
[----:B------:R-:W-:-:S04]  /*0280*/  UIADD3 UR6, UPT, UPT, UR4, 0x1000, URZ ;  /* 0x0000100004067890 */ /* 0x000fc8000fffe0ff */
[----:B------:R-:W-:Y:S01]  /*0290*/  ISETP.GE.U32.AND P0, PT, R0, 0x2, PT ;  /* 0x000000020000780c */ /* 0x000fe20003f06070 */
[----:B0-----:R-:W-:Y:S02]  /*02a0*/  ULEA UR4, UR5, UR4, 0x18 ;  /* 0x0000000405047291 */ /* 0x001fe4000f8ec0ff */
[----:B------:R-:W-:-:S04]  /*02b0*/  ULEA UR6, UR5, UR6, 0x18 ;  /* 0x0000000605067291 */ /* 0x000fc8000f8ec0ff */
[C---:B------:R-:W-:Y:S02]  /*02c0*/  LEA R9, R6.reuse, UR4, 0x2 ;  /* 0x0000000406097c11 */ /* 0x040fe4000f8e10ff */
[----:B------:R-:W-:Y:S01]  /*02d0*/  LEA R11, R6, UR6, 0x2 ;  /* 0x00000006060b7c11 */ /* 0x000fe2000f8e10ff */
[----:B------:R-:W-:Y:S05]  /*02e0*/  WARPSYNC.ALL ;  /* 0x0000000000007948 */ /* 0x000fea0003800000 */
[----:B--2---:R0:W-:Y:S04]  /*02f0*/  STS [R9], R2 ;  /* 0x0000000209007388 */ /* 0x0041e80000000800 */
[----:B---3--:R0:W-:Y:S01]  /*0300*/  STS [R11], R4 ;  /* 0x000000040b007388 */ /* 0x0081e20000000800 */
[----:B------:R-:W-:Y:S06]  /*0310*/  BAR.SYNC.DEFER_BLOCKING 0x0 ;  /* 0x0000000000007b1d */ /* 0x000fec0000010000 */
[----:B------:R-:W-:Y:S05]  /*0320*/  @!P0 BRA `(.L_x_61) ;  /* 0x0000000000508947 */ /* 0x000fea0003800000 */
.L_x_64:
[--C-:B------:R-:W-:Y:S01]  /*0330*/  IMAD.MOV.U32 R5, RZ, RZ, R0.reuse ;  /* 0x000000ffff057224 */ /* 0x100fe200078e0000 */
[----:B------:R-:W-:Y:S01]  /*0340*/  SHF.R.U32.HI R0, RZ, 0x1, R0 ;  /* 0x00000001ff007819 */ /* 0x000fe20000011600 */
[----:B------:R-:W-:Y:S03]  /*0350*/  BSSY.RECONVERGENT B0, `(.L_x_62) ;  /* 0x000000d000007945 */ /* 0x000fe60003800200 */
[----:B------:R-:W-:-:S13]  /*0360*/  ISETP.GE.U32.AND P0, PT, R6, R0, PT ;  /* 0x000000000600720c */ /* 0x000fda0003f06070 */
[----:B-1----:R-:W-:Y:S05]  /*0370*/  @P0 BRA `(.L_x_63) ;  /* 0x0000000000280947 */ /* 0x002fea0003800000 */
[C---:B------:R-:W-:Y:S01]  /*0380*/  IMAD R3, R0.reuse, 0x4, R9 ;  /* 0x0000000400037824 */ /* 0x040fe200078e0209 */
[----:B0-----:R-:W-:Y:S01]  /*0390*/  LDS R2, [R9] ;  /* 0x0000000009027984 */ /* 0x001fe20000000800 */
[----:B------:R-:W-:-:S04]  /*03a0*/  IMAD R4, R0, 0x4, R11 ;  /* 0x0000000400047824 */ /* 0x000fc800078e020b */
[----:B------:R-:W0:Y:S02]  /*03b0*/  LDS R3, [R3] ;  /* 0x0000000003037984 */ /* 0x000e240000000800 */
[----:B0-----:R-:W-:-:S13]  /*03c0*/  FSETP.GEU.AND P0, PT, R2, R3, PT ;  /* 0x000000030200720b */ /* 0x001fda0003f0e000 */
[----:B------:R-:W-:Y:S04]  /*03d0*/  @!P0 STS [R9], R3 ;  /* 0x0000000309008388 */ /* 0x000fe80000000800 */
[----:B------:R-:W-:Y:S04]  /*03e0*/  LDS R7, [R4] ;  /* 0x0000000004077984 */ /* 0x000fe80000000800 */
[----:B------:R-:W0:Y:S02]  /*03f0*/  LDS R2, [R11] ;  /* 0x000000000b027984 */ /* 0x000e240000000800 */
[----:B0-----:R-:W-:-:S13]  /*0400*/  FSETP.GT.AND P0, PT, R2, R7, PT ;  /* 0x000000070200720b */ /* 0x001fda0003f04000 */
[----:B------:R1:W-:Y:S02]  /*0410*/  @P0 STS [R11], R7 ;  /* 0x000000070b000388 */ /* 0x0003e40000000800 */
.L_x_63:
[----:B------:R-:W-:Y:S05]  /*0420*/  BSYNC.RECONVERGENT B0 ;  /* 0x0000000000007941 */ /* 0x000fea0003800200 */
.L_x_62:
[----:B------:R-:W-:Y:S01]  /*0430*/  BAR.SYNC.DEFER_BLOCKING 0x0 ;  /* 0x0000000000007b1d */ /* 0x000fe20000010000 */
[----:B------:R-:W-:-:S05]  /*0440*/  ISETP.GT.U32.AND P0, PT, R5, 0x3, PT ;  /* 0x000000030500780c */ /* 0x000fca0003f04070 */
[----:B------:R-:W-:Y:S08]  /*0450*/  WARPSYNC.ALL ;  /* 0x0000000000007948 */ /* 0x000ff00003800000 */
[----:B------:R-:W-:Y:S05]  /*0460*/  @P0 BRA `(.L_x_64) ;  /* 0xfffffffc00b00947 */ /* 0x000fea000383ffff */
.L_x_61:
[----:B------:R-:W-:-:S13]  /*0470*/  ISETP.NE.AND P0, PT, R6, RZ, PT ;  /* 0x000000ff0600720c */ /* 0x000fda0003f05270 */
[----:B------:R-:W-:Y:S05]  /*0480*/  @P0 EXIT ;  /* 0x000000000000094d */ /* 0x000fea0003800000 */
[----:B------:R-:W2:Y:S01]  /*0490*/  LDCU.64 UR12, c[0x0][0x390] ;  /* 0x00007200ff0c77ac */ /* 0x000ea20008000a00 */
[----:B------:R-:W3:Y:S01]  /*04a0*/  S2UR UR5, SR_CgaCtaId ;  /* 0x00000000000579c3 */ /* 0x000ee20000008800 */
[----:B0-----:R-:W-:Y:S01]  /*04b0*/  I2FP.F32.U32 R9, UR7 ;  /* 0x0000000700097c45 */ /* 0x001fe20008201000 */
[----:B------:R-:W-:-:S06]  /*04c0*/  UMOV UR4, 0x400 ;  /* 0x0000040000047882 */ /* 0x000fcc0000000000 */
[----:B------:R-:W0:Y:S08]  /*04d0*/  LDC.64 R2, c[0x0][0x388] ;  /* 0x0000e200ff027b82 */ /* 0x000e300000000a00 */
[----:B------:R-:W4:Y:S01]  /*04e0*/  LDC.64 R4, c[0x0][0x380] ;  /* 0x0000e000ff047b82 */ /* 0x000f220000000a00 */
[----:B--2---:R-:W2:Y:S01]  /*04f0*/  I2F.U64 R0, UR12 ;  /* 0x0000000c00007d12 */ /* 0x004ea20008301000 */
[----:B---3--:R-:W-:Y:S01]  /*0500*/  ULEA UR4, UR5, UR4, 0x18 ;  /* 0x0000000405047291 */ /* 0x008fe2000f8ec0ff */
[----:B--2---:R-:W-:-:S08]  /*0510*/  FMUL R6, R0, 0.03125 ;  /* 0x3d00000000067820 */ /* 0x004fd00000400000 */
[----:B-1----:R-:W1:Y:S01]  /*0520*/  LDS R11, [UR4] ;  /* 0x00000004ff0b7984 */ /* 0x002e620008000800 */
[----:B------:R-:W-:Y:S01]  /*0530*/  I2FP.F32.U32 R0, UR10 ;  /* 0x0000000a00007c45 */ /* 0x000fe20008201000 */
[----:B------:R-:W2:Y:S02]  /*0540*/  FRND.CEIL R7, R6 ;  /* 0x0000000600077307 */ /* 0x000ea40000209000 */
[----:B------:R-:W3:Y:S02]  /*0550*/  LDS R13, [UR4+0x1000] ;  /* 0x00100004ff0d7984 */ /* 0x000ee40008000800 */
[----:B--2---:R-:W-:-:S04]  /*0560*/  FFMA R0, R0, R7, R9 ;  /* 0x0000000700007223 */ /* 0x004fc80000000009 */
[----:B------:R-:W0:Y:S02]  /*0570*/  F2I.U32.TRUNC.NTZ R7, R0 ;  /* 0x0000000000077305 */ /* 0x000e24000020f000 */
[----:B0-----:R-:W-:-:S04]  /*0580*/  IMAD.WIDE.U32 R2, R7, 0x4, R2 ;  /* 0x0000000407027825 */ /* 0x001fc800078e0002 */
[----:B----4-:R-:W-:Y:S01]  /*0590*/  IMAD.WIDE.U32 R4, R7, 0x4, R4 ;  /* 0x0000000407047825 */ /* 0x010fe200078e0004 */
[----:B-1----:R-:W-:Y:S04]  /*05a0*/  STG.E desc[UR8][R2.64], R11 ;  /* 0x0000000b02007986 */ /* 0x002fe8000c101908 */
[----:B---3--:R-:W-:Y:S01]  /*05b0*/  STG.E desc[UR8][R4.64], R13 ;  /* 0x0000000d04007986 */ /* 0x008fe2000c101908 */
[----:B------:R-:W-:Y:S05]  /*05c0*/  EXIT ;  /* 0x000000000000794d */ /* 0x000fea0003800000 */
.L_x_65:
        /* <DEDUP_REMOVED lines=11> */
.L_x_76:


//--------------------- .text._Z11get_min_maxPKfPfS1_mm --------------------------
	.section	.text._Z11get_min_maxPKfPfS1_mm,"ax",@progbits
	.align	128
        .global         _Z11get_min_maxPKfPfS1_mm
        .type           _Z11get_min_maxPKfPfS1_mm,@function
        .size           _Z11get_min_maxPKfPfS1_mm,(.L_x_77 - _Z11get_min_maxPKfPfS1_mm)
        .other          _Z11get_min_maxPKfPfS1_mm,@"STO_CUDA_ENTRY STV_DEFAULT"
_Z11get_min_maxPKfPfS1_mm:
.text._Z11get_min_maxPKfPfS1_mm:
[----:B------:R-:W-:Y:S01]  /*0000*/  LDC R1, c[0x0][0x37c] ;  /* 0x0000df00ff017b82 */ /* 0x000fe20000000800 */
[----:B------:R-:W0:Y:S07]  /*0010*/  S2R R3, SR_TID.X ;  /* 0x0000000000037919 */ /* 0x000e2e0000002100 */
[----:B------:R-:W0:Y:S01]  /*0020*/  LDC R6, c[0x0][0x360] ;  /* 0x0000d800ff067b82 */ /* 0x000e220000000800 */
[----:B------:R-:W1:Y:S01]  /*0030*/  LDCU.64 UR12, c[0x0][0x3a0] ;  /* 0x00007400ff0c77ac */ /* 0x000e620008000a00 */
[----:B------:R-:W2:Y:S01]  /*0040*/  S2R R4, SR_TID.Y ;  /* 0x0000000000047919 */ /* 0x000ea20000002200 */
[----:B------:R-:W3:Y:S05]  /*0050*/  LDCU.64 UR4, c[0x0][0x398] ;  /* 0x00007300ff0477ac */ /* 0x000eea0008000a00 */
[----:B------:R-:W0:Y:S01]  /*0060*/  S2UR UR7, SR_CTAID.X ;  /* 0x00000000000779c3 */ /* 0x000e220000002500 */
[----:B------:R-:W4:Y:S07]  /*0070*/  LDCU.64 UR8, c[0x0][0x358] ;  /* 0x00006b00ff0877ac */ /* 0x000f2e0008000a00 */
[----:B------:R-:W2:Y:S08]  /*0080*/  S2UR UR10, SR_CTAID.Y ;  /* 0x00000000000a79c3 */ /* 0x000eb00000002600 */
[----:B------:R-:W2:Y:S01]  /*0090*/  LDC R7, c[0x0][0x364] ;  /* 0x0000d900ff077b82 */ /* 0x000ea20000000800 */
[----:B0-----:R-:W-:-:S05]  /*00a0*/  IMAD R0, R6, UR7, R3 ;  /* 0x0000000706007c24 */ /* 0x001fca000f8e0203 */
[----:B-1----:R-:W-:Y:S02]  /*00b0*/  ISETP.LT.U32.AND P0, PT, R0, UR12, PT ;  /* 0x0000000c00007c0c */ /* 0x002fe4000bf01070 */
[----:B------:R-:W-:-:S04]  /*00c0*/  SHF.R.S32.HI R2, RZ, 0x1f, R0 ;  /* 0x0000001fff027819 */ /* 0x000fc80000011400 */
[----:B------:R-:W-:Y:S01]  /*00d0*/  ISETP.LT.U32.AND.EX P0, PT, R2, UR13, PT, P0 ;  /* 0x0000000d02007c0c */ /* 0x000fe2000bf01100 */
[----:B--2---:R-:W-:Y:S02]  /*00e0*/  IMAD R5, R7, UR10, R4 ;  /* 0x0000000a07057c24 */ /* 0x004fe4000f8e0204 */
[----:B------:R-:W-:-:S03]  /*00f0*/  IMAD R4, R6, R4, R3 ;  /* 0x0000000406047224 */ /* 0x000fc600078e0203 */
[----:B---3--:R-:W-:-:S04]  /*0100*/  ISETP.GE.U32.AND P1, PT, R5, UR4, PT ;  /* 0x0000000405007c0c */ /* 0x008fc8000bf26070 */
[----:B------:R-:W-:-:S13]  /*0110*/  ISETP.GE.U32.AND.EX P1, PT, RZ, UR5, PT, P1 ;  /* 0x00000005ff007c0c */ /* 0x000fda000bf26110 */
[----:B----4-:R-:W-:Y:S05]  /*0120*/  @!P1 BRA P0, `(.L_x_66) ;  /* 0x00000000002c9947 */ /* 0x010fea0000000000 */
        /* <DEDUP_REMOVED lines=11> */
.L_x_66:
[----:B------:R-:W0:Y:S01]  /*01e0*/  LDC.64 R2, c[0x0][0x380] ;  /* 0x0000e000ff027b82 */ /* 0x000e220000000a00 */
[----:B------:R-:W-:-:S04]  /*01f0*/  IMAD R5, R5, UR12, R0 ;  /* 0x0000000c05057c24 */ /* 0x000fc8000f8e0200 */
[----:B0-----:R-:W-:-:S06]  /*0200*/  IMAD.WIDE R2, R5, 0x4, R2 ;  /* 0x0000000405027825 */ /* 0x001fcc00078e0202 */
[----:B------:R-:W2:Y:S01]  /*0210*/  LDG.E R2, desc[UR8][R2.64] ;  /* 0x0000000802027981 */ /* 0x000ea2000c1e1900 */
[----:B------:R-:W0:Y:S01]  /*0220*/  S2UR UR5, SR_CgaCtaId ;  /* 0x00000000000579c3 */ /* 0x000e220000008800 */
[----:B------:R-:W-:Y:S01]  /*0230*/  UMOV UR4, 0x400 ;  /* 0x0000040000047882 */ /* 0x000fe20000000000 */
[----:B------:R-:W-:Y:S01]  /*0240*/  IMAD R0, R6, R7, RZ ;  /* 0x0000000706007224 */ /* 0x000fe200078e02ff */
        /* <DEDUP_REMOVED lines=8> */
[----:B------:R0:W-:Y:S01]  /*02d0*/  STS [R11], R2 ;  /* 0x000000020b007388 */ /* 0x0001e20000000800 */
[----:B------:R-:W-:Y:S06]  /*02e0*/  BAR.SYNC.DEFER_BLOCKING 0x0 ;  /* 0x0000000000007b1d */ /* 0x000fec0000010000 */
[----:B------:R-:W-:Y:S05]  /*02f0*/  @!P0 BRA `(.L_x_67) ;  /* 0x0000000000508947 */ /* 0x000fea0003800000 */
.L_x_70:
        /* <DEDUP_REMOVED lines=15> */
.L_x_69:
[----:B------:R-:W-:Y:S05]  /*03f0*/  BSYNC.RECONVERGENT B0 ;  /* 0x0000000000007941 */ /* 0x000fea0003800200 */
.L_x_68:
[----:B------:R-:W-:Y:S01]  /*0400*/  BAR.SYNC.DEFER_BLOCKING 0x0 ;  /* 0x0000000000007b1d */ /* 0x000fe20000010000 */
[----:B------:R-:W-:-:S05]  /*0410*/  ISETP.GT.U32.AND P0, PT, R6, 0x3, PT ;  /* 0x000000030600780c */ /* 0x000fca0003f04070 */
[----:B------:R-:W-:Y:S08]  /*0420*/  WARPSYNC.ALL ;  /* 0x0000000000007948 */ /* 0x000ff00003800000 */
[----:B------:R-:W-:Y:S05]  /*0430*/  @P0 BRA `(.L_x_70) ;  /* 0xfffffffc00b00947 */ /* 0x000fea000383ffff */
.L_x_67:
[----:B------:R-:W-:-:S13]  /*0440*/  ISETP.NE.AND P0, PT, R4, RZ, PT ;  /* 0x000000ff0400720c */ /* 0x000fda0003f05270 */
[----:B------:R-:W-:Y:S05]  /*0450*/  @P0 EXIT ;  /* 0x000000000000094d */ /* 0x000fea0003800000 */
[----:B------:R-:W2:Y:S01]  /*0460*/  LDCU.64 UR12, c[0x0][0x3a0] ;  /* 0x00007400ff0c77ac */ /* 0x000ea20008000a00 */
[----:B------:R-:W3:Y:S01]  /*0470*/  S2UR UR5, SR_CgaCtaId ;  /* 0x00000000000579c3 */ /* 0x000ee20000008800 */
[----:B0-----:R-:W-:Y:S01]  /*0480*/  I2FP.F32.U32 R9, UR7 ;  /* 0x0000000700097c45 */ /* 0x001fe20008201000 */
[----:B------:R-:W-:-:S06]  /*0490*/  UMOV UR4, 0x400 ;  /* 0x0000040000047882 */ /* 0x000fcc0000000000 */
[----:B------:R-:W0:Y:S08]  /*04a0*/  LDC.64 R2, c[0x0][0x390] ;  /* 0x0000e400ff027b82 */ /* 0x000e300000000a00 */
[----:B-1----:R-:W1:Y:S01]  /*04b0*/  LDC.64 R4, c[0x0][0x388] ;  /* 0x0000e200ff047b82 */ /* 0x002e620000000a00 */
[----:B--2---:R-:W2:Y:S01]  /*04c0*/  I2F.U64 R0, UR12 ;  /* 0x0000000c00007d12 */ /* 0x004ea20008301000 */
[----:B---3--:R-:W-:Y:S01]  /*04d0*/  ULEA UR4, UR5, UR4, 0x18 ;  /* 0x0000000405047291 */ /* 0x008fe2000f8ec0ff */
[----:B--2---:R-:W-:-:S08]  /*04e0*/  FMUL R6, R0, 0.03125 ;  /* 0x3d00000000067820 */ /* 0x004fd00000400000 */
[----:B------:R-:W2:Y:S01]  /*04f0*/  LDS R11, [UR4] ;  /* 0x00000004ff0b7984 */ /* 0x000ea20008000800 */
[----:B------:R-:W-:Y:S01]  /*0500*/  I2FP.F32.U32 R0, UR10 ;  /* 0x0000000a00007c45 */ /* 0x000fe20008201000 */
[----:B------:R-:W3:Y:S02]  /*0510*/  FRND.CEIL R7, R6 ;  /* 0x0000000600077307 */ /* 0x000ee40000209000 */
[----:B------:R-:W4:Y:S02]  /*0520*/  LDS R13, [UR4+0x1000] ;  /* 0x00100004ff0d7984 */ /* 0x000f240008000800 */
[----:B---3--:R-:W-:-:S04]  /*0530*/  FFMA R0, R0, R7, R9 ;  /* 0x0000000700007223 */ /* 0x008fc80000000009 */
[----:B------:R-:W0:Y:S02]  /*0540*/  F2I.U32.TRUNC.NTZ R7, R0 ;  /* 0x0000000000077305 */ /* 0x000e24000020f000 */
[----:B0-----:R-:W-:-:S04]  /*0550*/  IMAD.WIDE.U32 R2, R7, 0x4, R2 ;  /* 0x0000000407027825 */ /* 0x001fc800078e0002 */
[----:B-1----:R-:W-:Y:S01]  /*0560*/  IMAD.WIDE.U32 R4, R7, 0x4, R4 ;  /* 0x0000000407047825 */ /* 0x002fe200078e0004 */
[----:B--2---:R-:W-:Y:S04]  /*0570*/  STG.E desc[UR8][R2.64], R11 ;  /* 0x0000000b02007986 */ /* 0x004fe8000c101908 */
[----:B----4-:R-:W-:Y:S01]  /*0580*/  STG.E desc[UR8][R4.64], R13 ;  /* 0x0000000d04007986 */ /* 0x010fe2000c101908 */
[----:B------:R-:W-:Y:S05]  /*0590*/  EXIT ;  /* 0x000000000000794d */ /* 0x000fea0003800000 */
.L_x_71:
        /* <DEDUP_REMOVED lines=14> */
.L_x_77:


//--------------------- .nv.global.init           --------------------------
	.section	.nv.global.init,"aw",@progbits
.nv.global.init:
	.type		$str$3,@object
	.size		$str$3,($str$2 - $str$3)
$str$3:
        /*0000*/ 	.byte	0x42, 0x69, 0x6e, 0x20, 0x25, 0x64, 0x20, 0x0a, 0x00
	.type		$str$2,@object
	.size		$str$2,($str$1 - $str$2)
$str$2:
        /*0009*/ 	.byte	0x73, 0x75, 0x6d, 0x74, 0x6f, 0x74, 0x6c, 0x61, 0x20, 0x25, 0x64, 0x20, 0x20, 0x0a, 0x00
	.type		$str$1,@object
	.size		$str$1,($str - $str$1)
$str$1:
        /*0018*/ 	.byte	0x42, 0x69, 0x6e, 0x20, 0x25, 0x64, 0x20, 0x76, 0x61, 0x6c, 0x75, 0x65, 0x20, 0x25, 0x64, 0x20
        /*0028*/ 	.byte	0x0a, 0x00
	.type		$str,@object
	.size		$str,($str$4 - $str)
$str:
        /*002a*/ 	.byte	0x68, 0x69, 0x73, 0x74, 0x6f, 0x67, 0x72, 0x61, 0x6d, 0x20, 0x76, 0x61, 0x6c, 0x75, 0x65, 0x73
        /*003a*/ 	.byte	0x20, 0x0a, 0x00
	.type		$str$4,@object
	.size		$str$4,($str$5 - $str$4)
$str$4:
        /*003d*/ 	.byte	0x41, 0x63, 0x63, 0x75, 0x6d, 0x75, 0x6c, 0x61, 0x74, 0x65, 0x64, 0x20, 0x63, 0x64, 0x66, 0x3a
        /*004d*/ 	.byte	0x20, 0x0a, 0x00
	.type		$str$5,@object
	.size		$str$5,(.L_5 - $str$5)
$str$5:
        /*0050*/ 	.byte	0x69, 0x3a, 0x20, 0x25, 0x64, 0x2c, 0x20, 0x68, 0x69, 0x73, 0x74, 0x76, 0x61, 0x6c, 0x75, 0x65
        /*0060*/ 	.byte	0x3a, 0x20, 0x25, 0x64, 0x2c, 0x20, 0x63, 0x64, 0x66, 0x20, 0x3a, 0x20, 0x25, 0x64, 0x20, 0x0a
        /*0070*/ 	.byte	0x00
.L_5:


//--------------------- .nv.shared._Z14exclusive_scanPjS_mmm --------------------------
	.section	.nv.shared._Z14exclusive_scanPjS_mmm,"aw",@nobits
	.sectionflags	@""
	.align	4
.nv.shared._Z14exclusive_scanPjS_mmm:
	.zero		9216


//--------------------- .nv.shared.reserved.0     --------------------------
	.section	.nv.shared.reserved.0,"aw",@nobits
	.weak		__nv_reservedSMEM_offset_0_alias
	.size		__nv_reservedSMEM_offset_0_alias, 0, 64
	.other		__nv_reservedSMEM_offset_0_alias,@"STO_CUDA_RESERVED_SHARED STV_DEFAULT"
__nv_reservedSMEM_offset_0_alias:
	.zero		0
	.zero		64


//--------------------- .nv.shared._Z15get_min_max_auxPfS_m --------------------------
	.section	.nv.shared._Z15get_min_max_auxPfS_m,"aw",@nobits
	.sectionflags	@""
	.align	4
.nv.shared._Z15get_min_max_auxPfS_m:
	.zero		9216


//--------------------- .nv.shared._Z11get_min_maxPKfPfS1_mm --------------------------
	.section	.nv.shared._Z11get_min_maxPKfPfS1_mm,"aw",@nobits
	.sectionflags	@""
	.align	4
.nv.shared._Z11get_min_maxPKfPfS1_mm:
	.zero		9216


//--------------------- .nv.constant0._Z14exclusive_scanPjS_mmm --------------------------
	.section	.nv.constant0._Z14exclusive_scanPjS_mmm,"a",@progbits
	.sectionflags	@""
	.align	4
.nv.constant0._Z14exclusive_scanPjS_mmm:
	.zero		936


//--------------------- .nv.constant0._Z17generateHistogramPKfmPjffmm --------------------------
	.section	.nv.constant0._Z17generateHistogramPKfmPjffmm,"a",@progbits
	.sectionflags	@""
	.align	4
.nv.constant0._Z17generateHistogramPKfmPjffmm:
	.zero		944


//--------------------- .nv.constant0._Z9readHistoPjm --------------------------
	.section	.nv.constant0._Z9readHistoPjm,"a",@progbits
	.sectionflags	@""
	.align	4
.nv.constant0._Z9readHistoPjm:
	.zero		912


//--------------------- .nv.constant0._Z15get_min_max_auxPfS_m --------------------------
	.section	.nv.constant0._Z15get_min_max_auxPfS_m,"a",@progbits
	.sectionflags	@""
	.align	4
.nv.constant0._Z15get_min_max_auxPfS_m:
	.zero		920


//--------------------- .nv.constant0._Z11get_min_maxPKfPfS1_mm --------------------------
	.section	.nv.constant0._Z11get_min_maxPKfPfS1_mm,"a",@progbits
	.sectionflags	@""
	.align	4
.nv.constant0._Z11get_min_maxPKfPfS1_mm:
	.zero		936


//--------------------- SYMBOLS --------------------------

	.type		.nv.reservedSmem.offset0,@object
	.size		.nv.reservedSmem.offset0,0x4
	.type		.nv.reservedSmem.cap,@object
	.size		.nv.reservedSmem.cap,0x4
	.type		vprintf,@function
